def matmul_kernel(
    a_ptr,
    b_ptr,
    c_ptr,
    M,
    N,
    K,
    stride_am,
    stride_ak,
    stride_bk,
    stride_bn,
    stride_cm,
    stride_cn,
    BLOCK_M: tl.constexpr,
    BLOCK_N: tl.constexpr,
    BLOCK_K: tl.constexpr,
    GROUP_M: tl.constexpr,
):
    pid = tl.program_id(axis=0)
    num_pid_m = tl.cdiv(M, BLOCK_M)
    num_pid_n = tl.cdiv(N, BLOCK_N)
    num_pid_in_group = GROUP_M * num_pid_n
    group_id = pid // num_pid_in_group
    first_pid_m = group_id * GROUP_M
    group_size_m = min(num_pid_m - first_pid_m, GROUP_M)
    pid_m = first_pid_m + ((pid % num_pid_in_group) % group_size_m)
    pid_n = (pid % num_pid_in_group) // group_size_m

    offs_am = (pid_m * BLOCK_M + tl.arange(0, BLOCK_M)) % M
    offs_bn = (pid_n * BLOCK_N + tl.arange(0, BLOCK_N)) % N
    offs_k = tl.arange(0, BLOCK_K)
    a_ptrs = a_ptr + offs_am[:, None] * stride_am + offs_k[None, :] * stride_ak
    b_ptrs = b_ptr + offs_k[:, None] * stride_bk + offs_bn[None, :] * stride_bn

    acc = tl.zeros((BLOCK_M, BLOCK_N), dtype=tl.float32)
    for kk in range(0, tl.cdiv(K, BLOCK_K)):
        a = tl.load(a_ptrs, mask=offs_k[None, :] < K - kk * BLOCK_K, other=0.0)
        b = tl.load(b_ptrs, mask=offs_k[:, None] < K - kk * BLOCK_K, other=0.0)
        acc = tl.dot(a, b, acc)
        a_ptrs += BLOCK_K * stride_ak
        b_ptrs += BLOCK_K * stride_bk

    c = acc.to(c_ptr.dtype.element_ty)
    offs_cm = pid_m * BLOCK_M + tl.arange(0, BLOCK_M)
    offs_cn = pid_n * BLOCK_N + tl.arange(0, BLOCK_N)
    c_ptrs = c_ptr + offs_cm[:, None] * stride_cm + offs_cn[None, :] * stride_cn
    mask = (offs_cm[:, None] < M) & (offs_cn[None, :] < N)
    tl.store(c_ptrs, c, mask=mask)

# config = {"BLOCK_K": 128, "BLOCK_M": 32, "BLOCK_N": 16, "GROUP_M": 8, "arch": "sm_80", "dtype": "fp16", "num_ctas": 1, "num_stages": 3, "num_warps": 8}
# arch = sm_80


// ===== COMPILED SASS (sm_80) =====

	.target	sm_80

	.elftype	@"ET_EXEC"


//--------------------- .note.nv.tkinfo           --------------------------
	.section	.note.nv.tkinfo,"",@"SHT_NOTE"
	.sectionflags	@"SHF_NOTE_NV_TKINFO"
	.tkinfo
        /*0018*/ 	.word	0x00000002
        /*0030*/ 	.string	""
        /*0030*/ 	.string	"ptxas"
        /*0030*/ 	.string	"Cuda compilation tools, release 13.0, V13.0.88"
        /*0030*/ 	.string	"Build cuda_13.0.r13.0/compiler.36424714_0"
        /*0030*/ 	.string	"-v  -suppress-debug-info  -lineinfo  -arch sm_80 "



//--------------------- .note.nv.cuinfo           --------------------------
	.section	.note.nv.cuinfo,"",@"SHT_NOTE"
	.sectionflags	@"SHF_NOTE_NV_CUINFO"
        /*0018*/ 	.short	0x0002
        /*001a*/ 	.short	0x0050
        /*001c*/ 	.short	0x0082
	.zero		2


//--------------------- .nv.info                  --------------------------
	.section	.nv.info,"",@"SHT_CUDA_INFO"
	.align	4


	//----- nvinfo : EIATTR_REGCOUNT
	.align		4
        /*0000*/ 	.byte	0x04, 0x2f
        /*0002*/ 	.short	(.L_1 - .L_0)
	.align		4
.L_0:
        /*0004*/ 	.word	index@(matmul_kernel)
        /*0008*/ 	.word	0x00000073


	//----- nvinfo : EIATTR_FRAME_SIZE
	.align		4
.L_1:
        /*000c*/ 	.byte	0x04, 0x11
        /*000e*/ 	.short	(.L_3 - .L_2)
	.align		4
.L_2:
        /*0010*/ 	.word	index@(matmul_kernel)
        /*0014*/ 	.word	0x00000000


	//----- nvinfo : EIATTR_MIN_STACK_SIZE
	.align		4
.L_3:
        /*0018*/ 	.byte	0x04, 0x12
        /*001a*/ 	.short	(.L_5 - .L_4)
	.align		4
.L_4:
        /*001c*/ 	.word	index@(matmul_kernel)
        /*0020*/ 	.word	0x00000000
.L_5:


//--------------------- .nv.info.matmul_kernel    --------------------------
	.section	.nv.info.matmul_kernel,"",@"SHT_CUDA_INFO"
	.sectionflags	@""
	.align	4


	//----- nvinfo : EIATTR_CUDA_API_VERSION
	.align		4
        /*0000*/ 	.byte	0x04, 0x37
        /*0002*/ 	.short	(.L_7 - .L_6)
.L_6:
        /*0004*/ 	.word	0x00000082


	//----- nvinfo : EIATTR_SW2861232_WAR
	.align		4
.L_7:
        /*0008*/ 	.byte	0x01, 0x35
	.zero		2


	//----- nvinfo : EIATTR_PARAM_CBANK
	.align		4
        /*000c*/ 	.byte	0x04, 0x0a
        /*000e*/ 	.short	(.L_9 - .L_8)
	.align		4
.L_8:
        /*0010*/ 	.word	index@(.nv.constant0.matmul_kernel)
        /*0014*/ 	.short	0x0160
        /*0016*/ 	.short	0x0050


	//----- nvinfo : EIATTR_CBANK_PARAM_SIZE
	.align		4
.L_9:
        /*0018*/ 	.byte	0x03, 0x19
        /*001a*/ 	.short	0x0050


	//----- nvinfo : EIATTR_KPARAM_INFO
	.align		4
        /*001c*/ 	.byte	0x04, 0x17
        /*001e*/ 	.short	(.L_11 - .L_10)
.L_10:
        /*0020*/ 	.word	0x00000000
        /*0024*/ 	.short	0x000d
        /*0026*/ 	.short	0x0048
        /*0028*/ 	.byte	0x00, 0xf4, 0x21, 0x00


	//----- nvinfo : EIATTR_KPARAM_INFO
	.align		4
.L_11:
        /*002c*/ 	.byte	0x04, 0x17
        /*002e*/ 	.short	(.L_13 - .L_12)
.L_12:
        /*0030*/ 	.word	0x00000000
        /*0034*/ 	.short	0x000c
        /*0036*/ 	.short	0x0040
        /*0038*/ 	.byte	0x00, 0xf4, 0x21, 0x00


	//----- nvinfo : EIATTR_KPARAM_INFO
	.align		4
.L_13:
        /*003c*/ 	.byte	0x04, 0x17
        /*003e*/ 	.short	(.L_15 - .L_14)
.L_14:
        /*0040*/ 	.word	0x00000000
        /*0044*/ 	.short	0x000b
        /*0046*/ 	.short	0x0038
        /*0048*/ 	.byte	0x00, 0xf0, 0x11, 0x00


	//----- nvinfo : EIATTR_KPARAM_INFO
	.align		4
.L_15:
        /*004c*/ 	.byte	0x04, 0x17
        /*004e*/ 	.short	(.L_17 - .L_16)
.L_16:
        /*0050*/ 	.word	0x00000000
        /*0054*/ 	.short	0x000a
        /*0056*/ 	.short	0x0034
        /*0058*/ 	.byte	0x00, 0xf0, 0x11, 0x00


	//----- nvinfo : EIATTR_KPARAM_INFO
	.align		4
.L_17:
        /*005c*/ 	.byte	0x04, 0x17
        /*005e*/ 	.short	(.L_19 - .L_18)
.L_18:
        /*0060*/ 	.word	0x00000000
        /*0064*/ 	.short	0x0009
        /*0066*/ 	.short	0x0030
        /*0068*/ 	.byte	0x00, 0xf0, 0x11, 0x00


	//----- nvinfo : EIATTR_KPARAM_INFO
	.align		4
.L_19:
        /*006c*/ 	.byte	0x04, 0x17
        /*006e*/ 	.short	(.L_21 - .L_20)
.L_20:
        /*0070*/ 	.word	0x00000000
        /*0074*/ 	.short	0x0008
        /*0076*/ 	.short	0x002c
        /*0078*/ 	.byte	0x00, 0xf0, 0x11, 0x00


	//----- nvinfo : EIATTR_KPARAM_INFO
	.align		4
.L_21:
        /*007c*/ 	.byte	0x04, 0x17
        /*007e*/ 	.short	(.L_23 - .L_22)
.L_22:
        /*0080*/ 	.word	0x00000000
        /*0084*/ 	.short	0x0007
        /*0086*/ 	.short	0x0028
        /*0088*/ 	.byte	0x00, 0xf0, 0x11, 0x00


	//----- nvinfo : EIATTR_KPARAM_INFO
	.align		4
.L_23:
        /*008c*/ 	.byte	0x04, 0x17
        /*008e*/ 	.short	(.L_25 - .L_24)
.L_24:
        /*0090*/ 	.word	0x00000000
        /*0094*/ 	.short	0x0006
        /*0096*/ 	.short	0x0024
        /*0098*/ 	.byte	0x00, 0xf0, 0x11, 0x00


	//----- nvinfo : EIATTR_KPARAM_INFO
	.align		4
.L_25:
        /*009c*/ 	.byte	0x04, 0x17
        /*009e*/ 	.short	(.L_27 - .L_26)
.L_26:
        /*00a0*/ 	.word	0x00000000
        /*00a4*/ 	.short	0x0005
        /*00a6*/ 	.short	0x0020
        /*00a8*/ 	.byte	0x00, 0xf0, 0x11, 0x00


	//----- nvinfo : EIATTR_KPARAM_INFO
	.align		4
.L_27:
        /*00ac*/ 	.byte	0x04, 0x17
        /*00ae*/ 	.short	(.L_29 - .L_28)
.L_28:
        /*00b0*/ 	.word	0x00000000
        /*00b4*/ 	.short	0x0004
        /*00b6*/ 	.short	0x001c
        /*00b8*/ 	.byte	0x00, 0xf0, 0x11, 0x00


	//----- nvinfo : EIATTR_KPARAM_INFO
	.align		4
.L_29:
        /*00bc*/ 	.byte	0x04, 0x17
        /*00be*/ 	.short	(.L_31 - .L_30)
.L_30:
        /*00c0*/ 	.word	0x00000000
        /*00c4*/ 	.short	0x0003
        /*00c6*/ 	.short	0x0018
        /*00c8*/ 	.byte	0x00, 0xf0, 0x11, 0x00


	//----- nvinfo : EIATTR_KPARAM_INFO
	.align		4
.L_31:
        /*00cc*/ 	.byte	0x04, 0x17
        /*00ce*/ 	.short	(.L_33 - .L_32)
.L_32:
        /*00d0*/ 	.word	0x00000000
        /*00d4*/ 	.short	0x0002
        /*00d6*/ 	.short	0x0010
        /*00d8*/ 	.byte	0x00, 0xf4, 0x21, 0x00


	//----- nvinfo : EIATTR_KPARAM_INFO
	.align		4
.L_33:
        /*00dc*/ 	.byte	0x04, 0x17
        /*00de*/ 	.short	(.L_35 - .L_34)
.L_34:
        /*00e0*/ 	.word	0x00000000
        /*00e4*/ 	.short	0x0001
        /*00e6*/ 	.short	0x0008
        /*00e8*/ 	.byte	0x00, 0xf4, 0x21, 0x00


	//----- nvinfo : EIATTR_KPARAM_INFO
	.align		4
.L_35:
        /*00ec*/ 	.byte	0x04, 0x17
        /*00ee*/ 	.short	(.L_37 - .L_36)
.L_36:
        /*00f0*/ 	.word	0x00000000
        /*00f4*/ 	.short	0x0000
        /*00f6*/ 	.short	0x0000
        /*00f8*/ 	.byte	0x00, 0xf4, 0x21, 0x00


	//----- nvinfo : EIATTR_MAXREG_COUNT
	.align		4
.L_37:
        /*00fc*/ 	.byte	0x03, 0x1b
        /*00fe*/ 	.short	0x00ff


	//----- nvinfo : EIATTR_NUM_BARRIERS
	.align		4
        /*0100*/ 	.byte	0x02, 0x4c
        /*0102*/ 	.byte	0x01
	.zero		1


	//----- nvinfo : EIATTR_MERCURY_ISA_VERSION
	.align		4
        /*0104*/ 	.byte	0x03, 0x5f
        /*0106*/ 	.short	0x0000


	//----- nvinfo : EIATTR_EXIT_INSTR_OFFSETS
	.align		4
        /*0108*/ 	.byte	0x04, 0x1c
        /*010a*/ 	.short	(.L_39 - .L_38)


	//   ....[0]....
.L_38:
        /*010c*/ 	.word	0x00001fc0


	//   ....[1]....
        /*0110*/ 	.word	0x00002020


	//----- nvinfo : EIATTR_REQNTID
	.align		4
.L_39:
        /*0114*/ 	.byte	0x04, 0x10
        /*0116*/ 	.short	(.L_41 - .L_40)
.L_40:
        /*0118*/ 	.word	0x00000100
        /*011c*/ 	.word	0x00000001
        /*0120*/ 	.word	0x00000001
.L_41:


//--------------------- .nv.callgraph             --------------------------
	.section	.nv.callgraph,"",@"SHT_CUDA_CALLGRAPH"
	.align	4
	.sectionentsize	8
	.align		4
        /*0000*/ 	.word	0x00000000
	.align		4
        /*0004*/ 	.word	0xffffffff
	.align		4
        /*0008*/ 	.word	0x00000000
	.align		4
        /*000c*/ 	.word	0xfffffffe
	.align		4
        /*0010*/ 	.word	0x00000000
	.align		4
        /*0014*/ 	.word	0xfffffffd
	.align		4
        /*0018*/ 	.word	0x00000000
	.align		4
        /*001c*/ 	.word	0xfffffffc


//--------------------- .nv.rel.action            --------------------------
	.section	.nv.rel.action,"",@"SHT_CUDA_RELOCINFO"
	.align	8
	.sectionentsize	8
        /*0000*/ 	.byte	0x73, 0x00, 0x00, 0x00, 0x00, 0x00, 0x00, 0x00, 0x00, 0x00, 0x00, 0x11, 0x25, 0x00, 0x05, 0x36


//--------------------- .nv.constant0.matmul_kernel --------------------------
	.section	.nv.constant0.matmul_kernel,"a",@progbits
	.sectionflags	@""
	.align	4
.nv.constant0.matmul_kernel:
	.zero		432


//--------------------- .text.matmul_kernel       --------------------------
	.section	.text.matmul_kernel,"ax",@progbits
	.sectioninfo	@"SHI_REGISTERS=115"
	.align	128
        .global         matmul_kernel
        .type           matmul_kernel,@function
        .size           matmul_kernel,(.L_x_3 - matmul_kernel)
        .other          matmul_kernel,@"STO_CUDA_ENTRY STV_DEFAULT"
matmul_kernel:
.text.matmul_kernel:
[----:B------:R-:W-:Y:S02]  /*0000*/  IMAD.MOV.U32 R1, RZ, RZ, c[0x0][0x28] ;  /* 0x00000a00ff017624 */ /* 0x000fe400078e00ff */
[----:B------:R-:W-:Y:S01]  /*0010*/  IMAD.MOV.U32 R0, RZ, RZ, c[0x0][0x17c] ;  /* 0x00005f00ff007624 */ /* 0x000fe200078e00ff */
[----:B------:R-:W0:Y:S01]  /*0020*/  S2R R5, SR_CTAID.X ;  /* 0x0000000000057919 */ /* 0x000e220000002500 */
[----:B------:R-:W-:Y:S01]  /*0030*/  IMAD.MOV.U32 R61, RZ, RZ, c[0x0][0x180] ;  /* 0x00006000ff3d7624 */ /* 0x000fe200078e00ff */
[----:B------:R-:W-:Y:S02]  /*0040*/  ULDC.64 UR6, c[0x0][0x118] ;  /* 0x0000460000067ab9 */ /* 0x000fe40000000a00 */
[----:B------:R-:W-:Y:S02]  /*0050*/  IADD3 R0, R0, 0xf, RZ ;  /* 0x0000000f00007810 */ /* 0x000fe40007ffe0ff */
[----:B------:R-:W-:Y:S02]  /*0060*/  IADD3 R61, R61, 0x7f, RZ ;  /* 0x0000007f3d3d7810 */ /* 0x000fe40007ffe0ff */
[----:B------:R-:W-:-:S04]  /*0070*/  SHF.R.S32.HI R3, RZ, 0x1f, R0 ;  /* 0x0000001fff037819 */ /* 0x000fc80000011400 */
[----:B------:R-:W-:-:S04]  /*0080*/  LEA.HI R3, R3, R0, RZ, 0x4 ;  /* 0x0000000003037211 */ /* 0x000fc800078f20ff */
[----:B------:R-:W-:-:S05]  /*0090*/  SHF.R.S32.HI R3, RZ, 0x4, R3 ;  /* 0x00000004ff037819 */ /* 0x000fca0000011403 */
[----:B------:R-:W-:Y:S01]  /*00a0*/  IMAD.SHL.U32 R4, R3, 0x8, RZ ;  /* 0x0000000803047824 */ /* 0x000fe200078e00ff */
[----:B0-----:R-:W-:-:S04]  /*00b0*/  IABS R8, R5 ;  /* 0x0000000500087213 */ /* 0x001fc80000000000 */
[-C--:B------:R-:W-:Y:S02]  /*00c0*/  IABS R7, R4.reuse ;  /* 0x0000000400077213 */ /* 0x080fe40000000000 */
[----:B------:R-:W-:Y:S02]  /*00d0*/  IABS R10, R4 ;  /* 0x00000004000a7213 */ /* 0x000fe40000000000 */
[----:B------:R-:W0:Y:S08]  /*00e0*/  I2F.RP R0, R7 ;  /* 0x0000000700007306 */ /* 0x000e300000209400 */
[----:B0-----:R-:W0:Y:S02]  /*00f0*/  MUFU.RCP R0, R0 ;  /* 0x0000000000007308 */ /* 0x001e240000001000 */
[----:B0-----:R-:W-:Y:S01]  /*0100*/  IADD3 R2, R0, 0xffffffe, RZ ;  /* 0x0ffffffe00027810 */ /* 0x001fe20007ffe0ff */
[----:B------:R-:W-:-:S02]  /*0110*/  IMAD.MOV R0, RZ, RZ, -R10 ;  /* 0x000000ffff007224 */ /* 0x000fc400078e0a0a */
[----:B------:R-:W0:Y:S03]  /*0120*/  S2R R10, SR_TID.X ;  /* 0x00000000000a7919 */ /* 0x000e260000002100 */
[----:B------:R1:W2:Y:S02]  /*0130*/  F2I.FTZ.U32.TRUNC.NTZ R3, R2 ;  /* 0x0000000200037305 */ /* 0x0002a4000021f000 */
[----:B-1----:R-:W-:Y:S02]  /*0140*/  IMAD.MOV.U32 R2, RZ, RZ, RZ ;  /* 0x000000ffff027224 */ /* 0x002fe400078e00ff */
[----:B--2---:R-:W-:-:S04]  /*0150*/  IMAD.MOV R6, RZ, RZ, -R3 ;  /* 0x000000ffff067224 */ /* 0x004fc800078e0a03 */
[----:B------:R-:W-:Y:S02]  /*0160*/  IMAD R9, R6, R7, RZ ;  /* 0x0000000706097224 */ /* 0x000fe400078e02ff */
[----:B------:R-:W-:Y:S01]  /*0170*/  IMAD.MOV.U32 R6, RZ, RZ, R8 ;  /* 0x000000ffff067224 */ /* 0x000fe200078e0008 */
[----:B0-----:R-:W-:Y:S01]  /*0180*/  LOP3.LUT R71, R10, 0x1f, RZ, 0xc0, !PT ;  /* 0x0000001f0a477812 */ /* 0x001fe200078ec0ff */
[----:B------:R-:W-:Y:S01]  /*0190*/  IMAD.HI.U32 R3, R3, R9, R2 ;  /* 0x0000000903037227 */ /* 0x000fe200078e0002 */
[----:B------:R-:W-:-:S04]  /*01a0*/  SHF.R.U32.HI R70, RZ, 0x5, R10 ;  /* 0x00000005ff467819 */ /* 0x000fc8000001160a */
[----:B------:R-:W-:Y:S01]  /*01b0*/  SGXT.U32 R70, R70, 0x3 ;  /* 0x000000034646781a */ /* 0x000fe20000000000 */
[----:B------:R-:W-:-:S04]  /*01c0*/  IMAD.HI.U32 R3, R3, R6, RZ ;  /* 0x0000000603037227 */ /* 0x000fc800078e00ff */
[----:B------:R-:W-:-:S05]  /*01d0*/  IMAD R0, R3, R0, R6 ;  /* 0x0000000003007224 */ /* 0x000fca00078e0206 */
[----:B------:R-:W-:-:S13]  /*01e0*/  ISETP.GT.U32.AND P1, PT, R7, R0, PT ;  /* 0x000000000700720c */ /* 0x000fda0003f24070 */
[----:B------:R-:W-:Y:S01]  /*01f0*/  @!P1 IMAD.IADD R0, R0, 0x1, -R7 ;  /* 0x0000000100009824 */ /* 0x000fe200078e0a07 */
[----:B------:R-:W-:Y:S02]  /*0200*/  @!P1 IADD3 R3, R3, 0x1, RZ ;  /* 0x0000000103039810 */ /* 0x000fe40007ffe0ff */
[----:B------:R-:W-:Y:S02]  /*0210*/  ISETP.NE.AND P1, PT, R4, RZ, PT ;  /* 0x000000ff0400720c */ /* 0x000fe40003f25270 */
[----:B------:R-:W-:Y:S02]  /*0220*/  ISETP.GE.U32.AND P0, PT, R0, R7, PT ;  /* 0x000000070000720c */ /* 0x000fe40003f06070 */
[----:B------:R-:W-:-:S04]  /*0230*/  LOP3.LUT R0, R5, R4, RZ, 0x3c, !PT ;  /* 0x0000000405007212 */ /* 0x000fc800078e3cff */
[----:B------:R-:W-:Y:S01]  /*0240*/  ISETP.GE.AND P2, PT, R0, RZ, PT ;  /* 0x000000ff0000720c */ /* 0x000fe20003f46270 */
[----:B------:R-:W-:-:S05]  /*0250*/  IMAD.MOV.U32 R0, RZ, RZ, 0x1f ;  /* 0x0000001fff007424 */ /* 0x000fca00078e00ff */
[----:B------:R-:W-:Y:S02]  /*0260*/  IADD3 R0, R0, c[0x0][0x178], RZ ;  /* 0x00005e0000007a10 */ /* 0x000fe40007ffe0ff */
[----:B------:R-:W-:-:S05]  /*0270*/  @P0 IADD3 R3, R3, 0x1, RZ ;  /* 0x0000000103030810 */ /* 0x000fca0007ffe0ff */
[----:B------:R-:W-:Y:S01]  /*0280*/  IMAD.MOV.U32 R2, RZ, RZ, R3 ;  /* 0x000000ffff027224 */ /* 0x000fe200078e0003 */
[----:B------:R-:W-:-:S03]  /*0290*/  SHF.R.S32.HI R3, RZ, 0x1f, R0 ;  /* 0x0000001fff037819 */ /* 0x000fc60000011400 */
[----:B------:R-:W-:Y:S01]  /*02a0*/  @!P2 IMAD.MOV R2, RZ, RZ, -R2 ;  /* 0x000000ffff02a224 */ /* 0x000fe200078e0a02 */
[----:B------:R-:W-:Y:S02]  /*02b0*/  @!P1 LOP3.LUT R2, RZ, R4, RZ, 0x33, !PT ;  /* 0x00000004ff029212 */ /* 0x000fe400078e33ff */
[----:B------:R-:W-:-:S03]  /*02c0*/  LEA.HI R3, R3, R0, RZ, 0x5 ;  /* 0x0000000003037211 */ /* 0x000fc600078f28ff */
[----:B------:R-:W-:Y:S02]  /*02d0*/  IMAD.SHL.U32 R6, R2, 0x8, RZ ;  /* 0x0000000802067824 */ /* 0x000fe400078e00ff */
[----:B------:R-:W-:-:S03]  /*02e0*/  IMAD.MOV R2, RZ, RZ, -R2 ;  /* 0x000000ffff027224 */ /* 0x000fc600078e0a02 */
[----:B------:R-:W-:Y:S01]  /*02f0*/  LEA.HI.SX32 R3, R3, -R6, 0x1b ;  /* 0x8000000603037211 */ /* 0x000fe200078fdaff */
[----:B------:R-:W-:-:S03]  /*0300*/  IMAD R4, R4, R2, R5 ;  /* 0x0000000204047224 */ /* 0x000fc600078e0205 */
[----:B------:R-:W-:Y:S02]  /*0310*/  IMNMX R11, R3, 0x8, PT ;  /* 0x00000008030b7817 */ /* 0x000fe40003800200 */
[----:B------:R-:W-:Y:S02]  /*0320*/  IABS R9, R4 ;  /* 0x0000000400097213 */ /* 0x000fe40000000000 */
[----:B------:R-:W-:-:S04]  /*0330*/  IABS R7, R11 ;  /* 0x0000000b00077213 */ /* 0x000fc80000000000 */
[----:B------:R-:W0:Y:S08]  /*0340*/  I2F.RP R0, R7 ;  /* 0x0000000700007306 */ /* 0x000e300000209400 */
[----:B0-----:R-:W0:Y:S02]  /*0350*/  MUFU.RCP R0, R0 ;  /* 0x0000000000007308 */ /* 0x001e240000001000 */
[----:B0-----:R-:W-:-:S06]  /*0360*/  IADD3 R3, R0, 0xffffffe, RZ ;  /* 0x0ffffffe00037810 */ /* 0x001fcc0007ffe0ff */
[----:B------:R-:W0:Y:S02]  /*0370*/  F2I.FTZ.U32.TRUNC.NTZ R3, R3 ;  /* 0x0000000300037305 */ /* 0x000e24000021f000 */
[----:B0-----:R-:W-:-:S04]  /*0380*/  IMAD.MOV R8, RZ, RZ, -R3 ;  /* 0x000000ffff087224 */ /* 0x001fc800078e0a03 */
[----:B------:R-:W-:Y:S01]  /*0390*/  IMAD.MOV.U32 R2, RZ, RZ, R8 ;  /* 0x000000ffff027224 */ /* 0x000fe200078e0008 */
[----:B------:R-:W-:-:S03]  /*03a0*/  IABS R8, R11 ;  /* 0x0000000b00087213 */ /* 0x000fc60000000000 */
[----:B------:R-:W-:Y:S02]  /*03b0*/  IMAD R5, R2, R7, RZ ;  /* 0x0000000702057224 */ /* 0x000fe400078e02ff */
[----:B------:R-:W-:Y:S02]  /*03c0*/  IMAD.MOV.U32 R2, RZ, RZ, RZ ;  /* 0x000000ffff027224 */ /* 0x000fe400078e00ff */
[----:B------:R-:W-:Y:S02]  /*03d0*/  IMAD.MOV R0, RZ, RZ, -R8 ;  /* 0x000000ffff007224 */ /* 0x000fe400078e0a08 */
[----:B------:R-:W-:-:S06]  /*03e0*/  IMAD.HI.U32 R2, R3, R5, R2 ;  /* 0x0000000503027227 */ /* 0x000fcc00078e0002 */
        /* <DEDUP_REMOVED lines=8> */
[----:B------:R-:W-:-:S07]  /*0470*/  ISETP.GE.AND P2, PT, R0, RZ, PT ;  /* 0x000000ff0000720c */ /* 0x000fce0003f46270 */
[----:B------:R-:W-:Y:S02]  /*0480*/  @P0 IADD3 R2, R2, 0x1, RZ ;  /* 0x0000000102020810 */ /* 0x000fe40007ffe0ff */
[----:B------:R-:W-:-:S04]  /*0490*/  ISETP.GT.AND P0, PT, R61, 0x7f, PT ;  /* 0x0000007f3d00780c */ /* 0x000fc80003f04270 */
[----:B------:R-:W-:Y:S01]  /*04a0*/  @!P2 IMAD.MOV R2, RZ, RZ, -R2 ;  /* 0x000000ffff02a224 */ /* 0x000fe200078e0a02 */
[----:B------:R-:W-:-:S05]  /*04b0*/  @!P1 LOP3.LUT R2, RZ, R11, RZ, 0x33, !PT ;  /* 0x0000000bff029212 */ /* 0x000fca00078e33ff */
[----:B------:R-:W-:Y:S02]  /*04c0*/  IMAD.MOV R0, RZ, RZ, -R2 ;  /* 0x000000ffff007224 */ /* 0x000fe400078e0a02 */
[----:B------:R-:W-:Y:S01]  /*04d0*/  IMAD.SHL.U32 R7, R2, 0x10, RZ ;  /* 0x0000001002077824 */ /* 0x000fe200078e00ff */
[----:B------:R-:W-:Y:S01]  /*04e0*/  @!P0 SHF.R.U32.HI R8, RZ, 0x1, R10 ;  /* 0x00000001ff088819 */ /* 0x000fe2000001160a */
[----:B------:R-:W-:Y:S02]  /*04f0*/  IMAD R0, R11, R0, R4 ;  /* 0x000000000b007224 */ /* 0x000fe400078e0204 */
[----:B------:R-:W-:Y:S02]  /*0500*/  @!P0 IMAD.SHL.U32 R9, R10, 0x20, RZ ;  /* 0x000000200a098824 */ /* 0x000fe400078e00ff */
[----:B------:R-:W-:Y:S02]  /*0510*/  IMAD.IADD R0, R6, 0x1, R0 ;  /* 0x0000000106007824 */ /* 0x000fe400078e0200 */
[----:B------:R-:W-:-:S02]  /*0520*/  @!P0 IMAD.MOV.U32 R44, RZ, RZ, RZ ;  /* 0x000000ffff2c8224 */ /* 0x000fc400078e00ff */
[----:B------:R-:W-:Y:S02]  /*0530*/  @!P0 IMAD.MOV.U32 R46, RZ, RZ, RZ ;  /* 0x000000ffff2e8224 */ /* 0x000fe400078e00ff */
[----:B------:R-:W-:Y:S01]  /*0540*/  IMAD R6, R0, 0x20, R71 ;  /* 0x0000002000067824 */ /* 0x000fe200078e0247 */
[----:B------:R-:W-:Y:S05]  /*0550*/  @!P0 BRA `(.L_x_0) ;  /* 0x0000189000008947 */ /* 0x000fea0003800000 */
[----:B------:R-:W-:Y:S01]  /*0560*/  IABS R22, c[0x0][0x17c] ;  /* 0x00005f0000167a13 */ /* 0x000fe20000000000 */
[----:B------:R-:W-:Y:S01]  /*0570*/  IMAD.SHL.U32 R9, R10, 0x2, RZ ;  /* 0x000000020a097824 */ /* 0x000fe200078e00ff */
[----:B------:R-:W-:Y:S01]  /*0580*/  IABS R31, c[0x0][0x178] ;  /* 0x00005e00001f7a13 */ /* 0x000fe20000000000 */
[----:B------:R-:W-:Y:S01]  /*0590*/  CS2R R44, SRZ ;  /* 0x00000000002c7805 */ /* 0x000fe2000001ff00 */
[----:B------:R-:W0:Y:S01]  /*05a0*/  I2F.RP R2, R22 ;  /* 0x0000001600027306 */ /* 0x000e220000209400 */
[----:B------:R-:W-:Y:S01]  /*05b0*/  SHF.R.S32.HI R0, RZ, 0x1f, R61 ;  /* 0x0000001fff007819 */ /* 0x000fe2000001143d */
[----:B------:R-:W-:Y:S01]  /*05c0*/  CS2R R46, SRZ ;  /* 0x00000000002e7805 */ /* 0x000fe2000001ff00 */
[--C-:B------:R-:W-:Y:S01]  /*05d0*/  SHF.R.U32.HI R14, RZ, 0x7, R10.reuse ;  /* 0x00000007ff0e7819 */ /* 0x100fe2000001160a */
[----:B------:R-:W-:Y:S01]  /*05e0*/  ULDC UR4, c[0x0][0x180] ;  /* 0x0000600000047ab9 */ /* 0x000fe20000000800 */
[----:B------:R-:W-:Y:S01]  /*05f0*/  LEA.HI R61, R0, R61, RZ, 0x7 ;  /* 0x0000003d003d7211 */ /* 0x000fe200078f38ff */
[----:B------:R-:W-:Y:S01]  /*0600*/  IMAD.SHL.U32 R0, R10, 0x8, RZ ;  /* 0x000000080a007824 */ /* 0x000fe200078e00ff */
[----:B------:R-:W-:Y:S01]  /*0610*/  SHF.R.U32.HI R4, RZ, 0x2, R10 ;  /* 0x00000002ff047819 */ /* 0x000fe2000001160a */
[----:B------:R-:W1:Y:S01]  /*0620*/  I2F.RP R3, R31 ;  /* 0x0000001f00037306 */ /* 0x000e620000209400 */
[----:B------:R-:W-:-:S02]  /*0630*/  LOP3.LUT R5, R9, 0x1fe, RZ, 0xc0, !PT ;  /* 0x000001fe09057812 */ /* 0x000fc400078ec0ff */
[----:B------:R-:W-:Y:S02]  /*0640*/  LOP3.LUT R16, R0, 0x30, RZ, 0xc0, !PT ;  /* 0x0000003000107812 */ /* 0x000fe400078ec0ff */
[----:B------:R-:W-:Y:S02]  /*0650*/  SGXT.U32 R0, R14, 0x1 ;  /* 0x000000010e00781a */ /* 0x000fe40000000000 */
[----:B------:R-:W-:Y:S01]  /*0660*/  LOP3.LUT R5, R5, 0x30, R4, 0x78, !PT ;  /* 0x0000003005057812 */ /* 0x000fe200078e7804 */
[----:B0-----:R-:W0:Y:S01]  /*0670*/  MUFU.RCP R2, R2 ;  /* 0x0000000200027308 */ /* 0x001e220000001000 */
[C---:B------:R-:W-:Y:S02]  /*0680*/  LOP3.LUT R11, R10.reuse, 0x7, RZ, 0xc0, !PT ;  /* 0x000000070a0b7812 */ /* 0x040fe400078ec0ff */
[----:B------:R-:W-:Y:S02]  /*0690*/  LOP3.LUT R4, R10, 0x7f, RZ, 0xc0, !PT ;  /* 0x0000007f0a047812 */ /* 0x000fe400078ec0ff */
[----:B------:R-:W-:Y:S01]  /*06a0*/  LOP3.LUT R24, R7, R0, RZ, 0xfc, !PT ;  /* 0x0000000007187212 */ /* 0x000fe200078efcff */
[----:B------:R-:W-:Y:S01]  /*06b0*/  IMAD R16, R11, 0x40, R16 ;  /* 0x000000400b107824 */ /* 0x000fe200078e0210 */
[----:B------:R-:W-:Y:S01]  /*06c0*/  IABS R36, R6 ;  /* 0x0000000600247213 */ /* 0x000fe20000000000 */
[----:B-1----:R1:W2:Y:S01]  /*06d0*/  MUFU.RCP R8, R3 ;  /* 0x0000000300087308 */ /* 0x0022a20000001000 */
[----:B------:R-:W-:-:S02]  /*06e0*/  LOP3.LUT R0, R24, 0xe, RZ, 0xfc, !PT ;  /* 0x0000000e18007812 */ /* 0x000fc400078efcff */
[C---:B------:R-:W-:Y:S02]  /*06f0*/  LOP3.LUT R26, R24.reuse, 0xc, RZ, 0xfc, !PT ;  /* 0x0000000c181a7812 */ /* 0x040fe400078efcff */
[C---:B------:R-:W-:Y:S02]  /*0700*/  LOP3.LUT R28, R24.reuse, 0xa, RZ, 0xfc, !PT ;  /* 0x0000000a181c7812 */ /* 0x040fe400078efcff */
[----:B------:R-:W-:Y:S02]  /*0710*/  LOP3.LUT R30, R24, 0x8, RZ, 0xfc, !PT ;  /* 0x00000008181e7812 */ /* 0x000fe400078efcff */
[----:B0-----:R-:W-:Y:S01]  /*0720*/  IADD3 R12, R2, 0xffffffe, RZ ;  /* 0x0ffffffe020c7810 */ /* 0x001fe20007ffe0ff */
[----:B------:R-:W-:Y:S01]  /*0730*/  IMAD.SHL.U32 R2, R10, 0x40, RZ ;  /* 0x000000400a027824 */ /* 0x000fe200078e00ff */
[----:B-1----:R-:W-:Y:S02]  /*0740*/  SHF.R.S32.HI R3, RZ, 0x7, R10 ;  /* 0x00000007ff037819 */ /* 0x002fe4000001140a */
[----:B------:R0:W1:Y:S01]  /*0750*/  F2I.FTZ.U32.TRUNC.NTZ R13, R12 ;  /* 0x0000000c000d7305 */ /* 0x000062000021f000 */
[----:B------:R-:W-:-:S02]  /*0760*/  IABS R19, R30 ;  /* 0x0000001e00137213 */ /* 0x000fc40000000000 */
[----:B--2---:R-:W-:Y:S02]  /*0770*/  IADD3 R14, R8, 0xffffffe, RZ ;  /* 0x0ffffffe080e7810 */ /* 0x004fe40007ffe0ff */
[----:B------:R-:W-:Y:S01]  /*0780*/  LOP3.LUT R18, R2, 0x800, RZ, 0xc0, !PT ;  /* 0x0000080002127812 */ /* 0x000fe200078ec0ff */
[----:B------:R-:W-:Y:S01]  /*0790*/  IMAD.SHL.U32 R2, R4, 0x2, RZ ;  /* 0x0000000204027824 */ /* 0x000fe200078e00ff */
[----:B------:R-:W-:Y:S01]  /*07a0*/  SGXT R3, R3, 0x1 ;  /* 0x000000010303781a */ /* 0x000fe20000000200 */
[----:B------:R-:W2:Y:S01]  /*07b0*/  F2I.FTZ.U32.TRUNC.NTZ R15, R14 ;  /* 0x0000000e000f7305 */ /* 0x000ea2000021f000 */
[C---:B0-----:R-:W-:Y:S01]  /*07c0*/  IMAD.SHL.U32 R12, R11.reuse, 0x10, RZ ;  /* 0x000000100b0c7824 */ /* 0x041fe200078e00ff */
[----:B------:R-:W-:Y:S01]  /*07d0*/  LOP3.LUT R32, R24, 0x6, RZ, 0xfc, !PT ;  /* 0x0000000618207812 */ /* 0x000fe200078efcff */
[----:B------:R-:W-:Y:S01]  /*07e0*/  IMAD R20, R11, 0x100, R18 ;  /* 0x000001000b147824 */ /* 0x000fe200078e0212 */
[----:B------:R-:W-:Y:S02]  /*07f0*/  LOP3.LUT R3, R2, 0x110, R3, 0x78, !PT ;  /* 0x0000011002037812 */ /* 0x000fe400078e7803 */
[----:B------:R-:W-:Y:S01]  /*0800*/  LOP3.LUT R23, R12, 0x30, R9, 0x78, !PT ;  /* 0x000000300c177812 */ /* 0x000fe200078e7809 */
[----:B------:R-:W-:Y:S01]  /*0810*/  IMAD.MOV.U32 R12, RZ, RZ, RZ ;  /* 0x000000ffff0c7224 */ /* 0x000fe200078e00ff */
[----:B------:R-:W-:Y:S01]  /*0820*/  IABS R2, R0 ;  /* 0x0000000000027213 */ /* 0x000fe20000000000 */
[----:B-1----:R-:W-:Y:S01]  /*0830*/  IMAD.MOV R8, RZ, RZ, -R13 ;  /* 0x000000ffff087224 */ /* 0x002fe200078e0a0d */
[----:B------:R-:W-:-:S02]  /*0840*/  LOP3.LUT R9, R9, 0x10, RZ, 0xc0, !PT ;  /* 0x0000001009097812 */ /* 0x000fc400078ec0ff */
[C---:B------:R-:W-:Y:S01]  /*0850*/  LOP3.LUT R33, R24.reuse, 0x4, RZ, 0xfc, !PT ;  /* 0x0000000418217812 */ /* 0x040fe200078efcff */
[----:B------:R-:W-:Y:S01]  /*0860*/  IMAD.MOV.U32 R11, RZ, RZ, R8 ;  /* 0x000000ffff0b7224 */ /* 0x000fe200078e0008 */
[----:B------:R-:W-:Y:S01]  /*0870*/  SHF.R.U32.HI R8, RZ, 0x1, R10 ;  /* 0x00000001ff087819 */ /* 0x000fe2000001160a */
[----:B--2---:R-:W-:Y:S01]  /*0880*/  IMAD.MOV R14, RZ, RZ, -R15 ;  /* 0x000000ffff0e7224 */ /* 0x004fe200078e0a0f */
[----:B------:R-:W-:Y:S01]  /*0890*/  LOP3.LUT R34, R24, 0x2, RZ, 0xfc, !PT ;  /* 0x0000000218227812 */ /* 0x000fe200078efcff */
[----:B------:R-:W-:Y:S01]  /*08a0*/  IMAD R11, R11, R22, RZ ;  /* 0x000000160b0b7224 */ /* 0x000fe200078e02ff */
[----:B------:R-:W-:Y:S01]  /*08b0*/  LOP3.LUT R9, R9, 0x20, R8, 0xf8, !PT ;  /* 0x0000002009097812 */ /* 0x000fe200078ef808 */
[----:B------:R-:W-:Y:S01]  /*08c0*/  IMAD R17, R14, R31, RZ ;  /* 0x0000001f0e117224 */ /* 0x000fe200078e02ff */
[----:B------:R-:W-:Y:S01]  /*08d0*/  IABS R25, R33 ;  /* 0x0000002100197213 */ /* 0x000fe20000000000 */
[----:B------:R-:W-:Y:S01]  /*08e0*/  IMAD.HI.U32 R12, R13, R11, R12 ;  /* 0x0000000b0d0c7227 */ /* 0x000fe200078e000c */
[----:B------:R-:W-:-:S02]  /*08f0*/  LOP3.LUT R21, R16, R9, RZ, 0x3c, !PT ;  /* 0x0000000910157212 */ /* 0x000fc400078e3cff */
[----:B------:R-:W-:Y:S01]  /*0900*/  IABS R13, R26 ;  /* 0x0000001a000d7213 */ /* 0x000fe20000000000 */
[----:B------:R-:W-:Y:S01]  /*0910*/  IMAD.MOV.U32 R11, RZ, RZ, R2 ;  /* 0x000000ffff0b7224 */ /* 0x000fe200078e0002 */
[----:B------:R-:W-:Y:S01]  /*0920*/  IABS R16, R28 ;  /* 0x0000001c00107213 */ /* 0x000fe20000000000 */
[----:B------:R-:W-:Y:S01]  /*0930*/  IMAD.MOV.U32 R14, RZ, RZ, RZ ;  /* 0x000000ffff0e7224 */ /* 0x000fe200078e00ff */
[----:B------:R-:W-:Y:S01]  /*0940*/  IABS R27, R34 ;  /* 0x00000022001b7213 */ /* 0x000fe20000000000 */
[----:B------:R-:W-:Y:S01]  /*0950*/  IMAD.HI.U32 R2, R12, R11, RZ ;  /* 0x0000000b0c027227 */ /* 0x000fe200078e00ff */
[----:B------:R-:W-:Y:S02]  /*0960*/  IABS R29, R24 ;  /* 0x00000018001d7213 */ /* 0x000fe40000000000 */
[C---:B------:R-:W-:Y:S01]  /*0970*/  LOP3.LUT R69, R70.reuse, 0x8, RZ, 0xfc, !PT ;  /* 0x0000000846457812 */ /* 0x040fe200078efcff */
[----:B------:R-:W-:Y:S01]  /*0980*/  IMAD.MOV R9, RZ, RZ, -R2 ;  /* 0x000000ffff097224 */ /* 0x000fe200078e0a02 */
[----:B------:R-:W-:Y:S01]  /*0990*/  LOP3.LUT R68, R70, 0x10, RZ, 0xfc, !PT ;  /* 0x0000001046447812 */ /* 0x000fe200078efcff */
[----:B------:R-:W-:Y:S01]  /*09a0*/  IMAD.HI.U32 R2, R12, R13, RZ ;  /* 0x0000000d0c027227 */ /* 0x000fe200078e00ff */
[----:B------:R-:W-:-:S02]  /*09b0*/  LEA.HI R67, R10, 0x18, RZ, 0x1b ;  /* 0x000000180a437811 */ /* 0x000fc400078fd8ff */
[----:B------:R-:W-:Y:S01]  /*09c0*/  LOP3.LUT R66, R70, 0x20, RZ, 0xfc, !PT ;  /* 0x0000002046427812 */ /* 0x000fe200078efcff */
[----:B------:R-:W-:Y:S01]  /*09d0*/  IMAD.HI.U32 R18, R15, R17, R14 ;  /* 0x000000110f127227 */ /* 0x000fe200078e000e */
[----:B------:R-:W-:Y:S02]  /*09e0*/  SHF.R.S32.HI R61, RZ, 0x7, R61 ;  /* 0x00000007ff3d7819 */ /* 0x000fe4000001143d */
[C---:B------:R-:W-:Y:S01]  /*09f0*/  LOP3.LUT R62, R3.reuse, 0x20, RZ, 0x3c, !PT ;  /* 0x00000020033e7812 */ /* 0x040fe200078e3cff */
[----:B------:R-:W-:Y:S01]  /*0a00*/  IMAD.MOV.U32 R15, RZ, RZ, R16 ;  /* 0x000000ffff0f7224 */ /* 0x000fe200078e0010 */
[C---:B------:R-:W-:Y:S01]  /*0a10*/  LOP3.LUT R63, R3.reuse, 0x40, RZ, 0x3c, !PT ;  /* 0x00000040033f7812 */ /* 0x040fe200078e3cff */
[----:B------:R-:W-:Y:S01]  /*0a20*/  IMAD.MOV R14, RZ, RZ, -R2 ;  /* 0x000000ffff0e7224 */ /* 0x000fe200078e0a02 */
[----:B------:R-:W-:Y:S01]  /*0a30*/  LOP3.LUT R64, R3, 0x60, RZ, 0x3c, !PT ;  /* 0x0000006003407812 */ /* 0x000fe200078e3cff */
[----:B------:R-:W-:-:S04]  /*0a40*/  IMAD.HI.U32 R2, R12, R15, RZ ;  /* 0x0000000f0c027227 */ /* 0x000fc800078e00ff */
[----:B------:R-:W-:Y:S01]  /*0a50*/  IMAD.MOV.U32 R17, RZ, RZ, R19 ;  /* 0x000000ffff117224 */ /* 0x000fe200078e0013 */
[----:B------:R-:W-:Y:S01]  /*0a60*/  IABS R19, R32 ;  /* 0x0000002000137213 */ /* 0x000fe20000000000 */
[----:B------:R-:W-:Y:S02]  /*0a70*/  IMAD.MOV R2, RZ, RZ, -R2 ;  /* 0x000000ffff027224 */ /* 0x000fe400078e0a02 */
[C---:B------:R-:W-:Y:S02]  /*0a80*/  IMAD R9, R22.reuse, R9, R11 ;  /* 0x0000000916097224 */ /* 0x040fe400078e020b */
[----:B------:R-:W-:Y:S02]  /*0a90*/  IMAD R13, R22, R14, R13 ;  /* 0x0000000e160d7224 */ /* 0x000fe400078e020d */
[----:B------:R-:W-:Y:S01]  /*0aa0*/  IMAD.HI.U32 R11, R12, R17, RZ ;  /* 0x000000110c0b7227 */ /* 0x000fe200078e00ff */
[C---:B------:R-:W-:Y:S02]  /*0ab0*/  ISETP.GT.U32.AND P4, PT, R22.reuse, R9, PT ;  /* 0x000000091600720c */ /* 0x040fe40003f84070 */
[C---:B------:R-:W-:Y:S01]  /*0ac0*/  ISETP.GT.U32.AND P5, PT, R22.reuse, R13, PT ;  /* 0x0000000d1600720c */ /* 0x040fe20003fa4070 */
[----:B------:R-:W-:-:S02]  /*0ad0*/  IMAD R14, R22, R2, R15 ;  /* 0x00000002160e7224 */ /* 0x000fc400078e020f */
[----:B------:R-:W-:-:S03]  /*0ae0*/  IMAD.HI.U32 R2, R12, R19, RZ ;  /* 0x000000130c027227 */ /* 0x000fc600078e00ff */
[C---:B------:R-:W-:Y:S01]  /*0af0*/  ISETP.GT.U32.AND P6, PT, R22.reuse, R14, PT ;  /* 0x0000000e1600720c */ /* 0x040fe20003fc4070 */
[----:B------:R-:W-:Y:S02]  /*0b00*/  IMAD.MOV R11, RZ, RZ, -R11 ;  /* 0x000000ffff0b7224 */ /* 0x000fe400078e0a0b */
[----:B------:R-:W-:Y:S02]  /*0b10*/  IMAD.MOV R2, RZ, RZ, -R2 ;  /* 0x000000ffff027224 */ /* 0x000fe400078e0a02 */
[----:B------:R-:W-:Y:S02]  /*0b20*/  IMAD R15, R22, R11, R17 ;  /* 0x0000000b160f7224 */ /* 0x000fe400078e0211 */
[----:B------:R-:W-:-:S03]  /*0b30*/  IMAD.HI.U32 R11, R12, R25, RZ ;  /* 0x000000190c0b7227 */ /* 0x000fc600078e00ff */
[C---:B------:R-:W-:Y:S01]  /*0b40*/  ISETP.GT.U32.AND P0, PT, R22.reuse, R15, PT ;  /* 0x0000000f1600720c */ /* 0x040fe20003f04070 */
[----:B------:R-:W-:Y:S02]  /*0b50*/  IMAD R16, R22, R2, R19 ;  /* 0x0000000216107224 */ /* 0x000fe400078e0213 */
[----:B------:R-:W-:-:S03]  /*0b60*/  IMAD.HI.U32 R2, R12, R27, RZ ;  /* 0x0000001b0c027227 */ /* 0x000fc600078e00ff */
[----:B------:R-:W-:Y:S01]  /*0b70*/  ISETP.GT.U32.AND P1, PT, R22, R16, PT ;  /* 0x000000101600720c */ /* 0x000fe20003f24070 */
[----:B------:R-:W-:Y:S02]  /*0b80*/  IMAD.MOV R11, RZ, RZ, -R11 ;  /* 0x000000ffff0b7224 */ /* 0x000fe400078e0a0b */
[----:B------:R-:W-:-:S04]  /*0b90*/  IMAD.HI.U32 R18, R18, R36, RZ ;  /* 0x0000002412127227 */ /* 0x000fc800078e00ff */
[----:B------:R-:W-:Y:S02]  /*0ba0*/  IMAD.MOV R2, RZ, RZ, -R2 ;  /* 0x000000ffff027224 */ /* 0x000fe400078e0a02 */
[C---:B------:R-:W-:Y:S02]  /*0bb0*/  IMAD R17, R22.reuse, R11, R25 ;  /* 0x0000000b16117224 */ /* 0x040fe400078e0219 */
[----:B------:R-:W-:Y:S02]  /*0bc0*/  IMAD.MOV R11, RZ, RZ, -R18 ;  /* 0x000000ffff0b7224 */ /* 0x000fe400078e0a12 */
[C---:B------:R-:W-:Y:S01]  /*0bd0*/  IMAD R18, R22.reuse, R2, R27 ;  /* 0x0000000216127224 */ /* 0x040fe200078e021b */
[----:B------:R-:W-:Y:S01]  /*0be0*/  ISETP.GT.U32.AND P2, PT, R22, R17, PT ;  /* 0x000000111600720c */ /* 0x000fe20003f44070 */
[--C-:B------:R-:W-:Y:S02]  /*0bf0*/  @!P6 IMAD.IADD R14, R14, 0x1, -R22.reuse ;  /* 0x000000010e0ee824 */ /* 0x100fe400078e0a16 */
[----:B------:R-:W-:Y:S01]  /*0c00*/  @!P5 IMAD.IADD R13, R13, 0x1, -R22 ;  /* 0x000000010d0dd824 */ /* 0x000fe200078e0a16 */
[----:B------:R-:W-:Y:S01]  /*0c10*/  ISETP.GT.U32.AND P3, PT, R22, R18, PT ;  /* 0x000000121600720c */ /* 0x000fe20003f64070 */
[----:B------:R-:W-:-:S04]  /*0c20*/  IMAD.HI.U32 R12, R12, R29, RZ ;  /* 0x0000001d0c0c7227 */ /* 0x000fc800078e00ff */
[--C-:B------:R-:W-:Y:S01]  /*0c30*/  @!P1 IMAD.IADD R16, R16, 0x1, -R22.reuse ;  /* 0x0000000110109824 */ /* 0x100fe200078e0a16 */
[C---:B------:R-:W-:Y:S01]  /*0c40*/  ISETP.GT.U32.AND P1, PT, R22.reuse, R14, PT ;  /* 0x0000000e1600720c */ /* 0x040fe20003f24070 */
[----:B------:R-:W-:Y:S01]  /*0c50*/  @!P0 IMAD.IADD R15, R15, 0x1, -R22 ;  /* 0x000000010f0f8824 */ /* 0x000fe200078e0a16 */
[C---:B------:R-:W-:Y:S01]  /*0c60*/  ISETP.GT.U32.AND P0, PT, R22.reuse, R13, PT ;  /* 0x0000000d1600720c */ /* 0x040fe20003f04070 */
[----:B------:R-:W-:Y:S02]  /*0c70*/  IMAD.MOV R12, RZ, RZ, -R12 ;  /* 0x000000ffff0c7224 */ /* 0x000fe400078e0a0c */
[----:B------:R-:W-:Y:S02]  /*0c80*/  IMAD R36, R31, R11, R36 ;  /* 0x0000000b1f247224 */ /* 0x000fe400078e0224 */
[----:B------:R-:W-:Y:S01]  /*0c90*/  IMAD R19, R22, R12, R29 ;  /* 0x0000000c16137224 */ /* 0x000fe200078e021d */
[----:B------:R-:W-:Y:S01]  /*0ca0*/  LOP3.LUT R12, RZ, c[0x0][0x17c], RZ, 0x33, !PT ;  /* 0x00005f00ff0c7a12 */ /* 0x000fe200078e33ff */
[--C-:B------:R-:W-:Y:S01]  /*0cb0*/  @!P4 IMAD.IADD R9, R9, 0x1, -R22.reuse ;  /* 0x000000010909c824 */ /* 0x100fe200078e0a16 */
[----:B------:R-:W-:Y:S01]  /*0cc0*/  ISETP.GT.U32.AND P5, PT, R31, R36, PT ;  /* 0x000000241f00720c */ /* 0x000fe20003fa4070 */
[--C-:B------:R-:W-:Y:S01]  /*0cd0*/  @!P3 IMAD.IADD R18, R18, 0x1, -R22.reuse ;  /* 0x000000011212b824 */ /* 0x100fe200078e0a16 */
[C---:B------:R-:W-:Y:S01]  /*0ce0*/  ISETP.GT.U32.AND P4, PT, R22.reuse, R19, PT ;  /* 0x000000131600720c */ /* 0x040fe20003f84070 */
[--C-:B------:R-:W-:Y:S01]  /*0cf0*/  @!P2 IMAD.IADD R17, R17, 0x1, -R22.reuse ;  /* 0x000000011111a824 */ /* 0x100fe200078e0a16 */
[----:B------:R-:W-:Y:S01]  /*0d00*/  ISETP.GT.U32.AND P2, PT, R22, R15, PT ;  /* 0x0000000f1600720c */ /* 0x000fe20003f44070 */
[--C-:B------:R-:W-:Y:S01]  /*0d10*/  @!P1 IMAD.IADD R14, R14, 0x1, -R22.reuse ;  /* 0x000000010e0e9824 */ /* 0x100fe200078e0a16 */
[C---:B------:R-:W-:Y:S01]  /*0d20*/  ISETP.GT.U32.AND P1, PT, R22.reuse, R18, PT ;  /* 0x000000121600720c */ /* 0x040fe20003f24070 */
[--C-:B------:R-:W-:Y:S01]  /*0d30*/  @!P0 IMAD.IADD R13, R13, 0x1, -R22.reuse ;  /* 0x000000010d0d8824 */ /* 0x100fe200078e0a16 */
[----:B------:R-:W-:Y:S01]  /*0d40*/  ISETP.GT.U32.AND P0, PT, R22, R17, PT ;  /* 0x000000111600720c */ /* 0x000fe20003f04070 */
[----:B------:R-:W-:Y:S01]  /*0d50*/  IMAD.IADD R2, R20, 0x1, R23 ;  /* 0x0000000114027824 */ /* 0x000fe200078e0217 */
[----:B------:R-:W-:Y:S01]  /*0d60*/  ISETP.GT.U32.AND P6, PT, R22, R9, PT ;  /* 0x000000091600720c */ /* 0x000fe20003fc4070 */
[----:B------:R-:W-:Y:S01]  /*0d70*/  IMAD.MOV.U32 R23, RZ, RZ, c[0x0][0x18c] ;  /* 0x00006300ff177624 */ /* 0x000fe200078e00ff */
[----:B------:R-:W-:Y:S01]  /*0d80*/  ISETP.GE.AND P3, PT, R0, RZ, PT ;  /* 0x000000ff0000720c */ /* 0x000fe20003f66270 */
[----:B------:R-:W-:Y:S01]  /*0d90*/  @!P5 IMAD.IADD R36, R36, 0x1, -R31 ;  /* 0x000000012424d824 */ /* 0x000fe200078e0a1f */
[----:B------:R-:W-:Y:S01]  /*0da0*/  ISETP.GT.U32.AND P5, PT, R22, R16, PT ;  /* 0x000000101600720c */ /* 0x000fe20003fa4070 */
[--C-:B------:R-:W-:Y:S01]  /*0db0*/  @!P4 IMAD.IADD R19, R19, 0x1, -R22.reuse ;  /* 0x000000011313c824 */ /* 0x100fe200078e0a16 */
[----:B------:R-:W-:Y:S01]  /*0dc0*/  ISETP.GE.AND P4, PT, R26, RZ, PT ;  /* 0x000000ff1a00720c */ /* 0x000fe20003f86270 */
[--C-:B------:R-:W-:Y:S01]  /*0dd0*/  @!P2 IMAD.IADD R15, R15, 0x1, -R22.reuse ;  /* 0x000000010f0fa824 */ /* 0x100fe200078e0a16 */
[----:B------:R-:W-:Y:S01]  /*0de0*/  LOP3.LUT R20, R70, 0x70, RZ, 0xfc, !PT ;  /* 0x0000007046147812 */ /* 0x000fe200078efcff */
[--C-:B------:R-:W-:Y:S01]  /*0df0*/  @!P1 IMAD.IADD R18, R18, 0x1, -R22.reuse ;  /* 0x0000000112129824 */ /* 0x100fe200078e0a16 */
[----:B------:R-:W-:Y:S01]  /*0e00*/  ISETP.GE.AND P1, PT, R33, RZ, PT ;  /* 0x000000ff2100720c */ /* 0x000fe20003f26270 */
[--C-:B------:R-:W-:Y:S01]  /*0e10*/  @!P0 IMAD.IADD R17, R17, 0x1, -R22.reuse ;  /* 0x0000000111118824 */ /* 0x100fe200078e0a16 */
[----:B------:R-:W-:Y:S01]  /*0e20*/  ISETP.GT.U32.AND P2, PT, R22, R19, PT ;  /* 0x000000131600720c */ /* 0x000fe20003f44070 */
[--C-:B------:R-:W-:Y:S01]  /*0e30*/  @!P6 IMAD.IADD R9, R9, 0x1, -R22.reuse ;  /* 0x000000010909e824 */ /* 0x100fe200078e0a16 */
[----:B------:R-:W-:Y:S01]  /*0e40*/  ISETP.GE.AND P0, PT, R32, RZ, PT ;  /* 0x000000ff2000720c */ /* 0x000fe20003f06270 */
[----:B------:R-:W-:Y:S01]  /*0e50*/  IMAD.SHL.U32 R23, R23, 0x80, RZ ;  /* 0x0000008017177824 */ /* 0x000fe200078e00ff */
[----:B------:R-:W-:Y:S01]  /*0e60*/  ISETP.GE.AND P6, PT, R28, RZ, PT ;  /* 0x000000ff1c00720c */ /* 0x000fe20003fc6270 */
[----:B------:R-:W-:Y:S01]  /*0e70*/  IMAD.MOV.U32 R11, RZ, RZ, R9 ;  /* 0x000000ffff0b7224 */ /* 0x000fe200078e0009 */
[----:B------:R-:W-:Y:S01]  /*0e80*/  LOP3.LUT R65, R2, 0x40, RZ, 0x3c, !PT ;  /* 0x0000004002417812 */ /* 0x000fe200078e3cff */
[----:B------:R-:W-:Y:S01]  /*0e90*/  @!P4 IMAD.MOV R13, RZ, RZ, -R13 ;  /* 0x000000ffff0dc224 */ /* 0x000fe200078e0a0d */
[----:B------:R-:W-:Y:S01]  /*0ea0*/  ISETP.GT.U32.AND P4, PT, R31, R36, PT ;  /* 0x000000241f00720c */ /* 0x000fe20003f84070 */
[--C-:B------:R-:W-:Y:S01]  /*0eb0*/  @!P5 IMAD.IADD R16, R16, 0x1, -R22.reuse ;  /* 0x000000011010d824 */ /* 0x100fe200078e0a16 */
[----:B------:R-:W-:Y:S01]  /*0ec0*/  ISETP.GE.AND P5, PT, R30, RZ, PT ;  /* 0x000000ff1e00720c */ /* 0x000fe20003fa6270 */
[----:B------:R-:W-:Y:S01]  /*0ed0*/  @!P1 IMAD.MOV R17, RZ, RZ, -R17 ;  /* 0x000000ffff119224 */ /* 0x000fe200078e0a11 */
[----:B------:R-:W-:Y:S01]  /*0ee0*/  ISETP.GE.AND P1, PT, R6, RZ, PT ;  /* 0x000000ff0600720c */ /* 0x000fe20003f26270 */
[----:B------:R-:W-:Y:S01]  /*0ef0*/  @!P3 IMAD.MOV R11, RZ, RZ, -R11 ;  /* 0x000000ffff0bb224 */ /* 0x000fe200078e0a0b */
[----:B------:R-:W-:Y:S01]  /*0f00*/  ISETP.GE.AND P3, PT, R24, RZ, PT ;  /* 0x000000ff1800720c */ /* 0x000fe20003f66270 */
[----:B------:R-:W-:Y:S01]  /*0f10*/  @!P2 IMAD.IADD R19, R19, 0x1, -R22 ;  /* 0x000000011313a824 */ /* 0x000fe200078e0a16 */
[----:B------:R-:W-:Y:S01]  /*0f20*/  ISETP.GE.AND P2, PT, R34, RZ, PT ;  /* 0x000000ff2200720c */ /* 0x000fe20003f46270 */
[----:B------:R-:W-:Y:S01]  /*0f30*/  @!P0 IMAD.MOV R16, RZ, RZ, -R16 ;  /* 0x000000ffff108224 */ /* 0x000fe200078e0a10 */
[----:B------:R-:W-:Y:S01]  /*0f40*/  ISETP.NE.AND P0, PT, RZ, c[0x0][0x178], PT ;  /* 0x00005e00ff007a0c */ /* 0x000fe20003f05270 */
[----:B------:R-:W-:-:S02]  /*0f50*/  @!P6 IMAD.MOV R14, RZ, RZ, -R14 ;  /* 0x000000ffff0ee224 */ /* 0x000fc400078e0a0e */
[----:B------:R-:W-:Y:S01]  /*0f60*/  @!P4 IMAD.IADD R36, R36, 0x1, -R31 ;  /* 0x000000012424c824 */ /* 0x000fe200078e0a1f */
[----:B------:R-:W-:Y:S01]  /*0f70*/  ISETP.NE.AND P4, PT, RZ, c[0x0][0x17c], PT ;  /* 0x00005f00ff007a0c */ /* 0x000fe20003f85270 */
[----:B------:R-:W-:Y:S02]  /*0f80*/  @!P5 IMAD.MOV R15, RZ, RZ, -R15 ;  /* 0x000000ffff0fd224 */ /* 0x000fe400078e0a0f */
[----:B------:R-:W-:Y:S01]  /*0f90*/  @!P1 IMAD.MOV R36, RZ, RZ, -R36 ;  /* 0x000000ffff249224 */ /* 0x000fe200078e0a24 */
[C---:B------:R-:W-:Y:S01]  /*0fa0*/  SEL R28, R12.reuse, R11, !P4 ;  /* 0x0000000b0c1c7207 */ /* 0x040fe20006000000 */
[----:B------:R-:W-:Y:S01]  /*0fb0*/  @!P3 IMAD.MOV R19, RZ, RZ, -R19 ;  /* 0x000000ffff13b224 */ /* 0x000fe200078e0a13 */
[C---:B------:R-:W-:Y:S01]  /*0fc0*/  SEL R29, R12.reuse, R13, !P4 ;  /* 0x0000000d0c1d7207 */ /* 0x040fe20006000000 */
[----:B------:R-:W-:Y:S01]  /*0fd0*/  @!P2 IMAD.MOV R18, RZ, RZ, -R18 ;  /* 0x000000ffff12a224 */ /* 0x000fe200078e0a12 */
[----:B------:R-:W-:Y:S01]  /*0fe0*/  SEL R30, R12, R14, !P4 ;  /* 0x0000000e0c1e7207 */ /* 0x000fe20006000000 */
[----:B------:R-:W-:Y:S01]  /*0ff0*/  IMAD.SHL.U32 R9, R10, 0x20, RZ ;  /* 0x000000200a097824 */ /* 0x000fe200078e00ff */
[----:B------:R-:W-:Y:S01]  /*1000*/  @!P0 LOP3.LUT R36, RZ, c[0x0][0x178], RZ, 0x33, !PT ;  /* 0x00005e00ff248a12 */ /* 0x000fe200078e33ff */
[----:B------:R-:W-:Y:S01]  /*1010*/  IMAD R28, R28, c[0x0][0x190], RZ ;  /* 0x000064001c1c7a24 */ /* 0x000fe200078e02ff */
[C---:B------:R-:W-:Y:S01]  /*1020*/  SEL R31, R12.reuse, R15, !P4 ;  /* 0x0000000f0c1f7207 */ /* 0x040fe20006000000 */
[----:B------:R-:W-:Y:S01]  /*1030*/  IMAD R29, R29, c[0x0][0x190], RZ ;  /* 0x000064001d1d7a24 */ /* 0x000fe200078e02ff */
[----:B------:R-:W-:Y:S01]  /*1040*/  SEL R32, R12, R16, !P4 ;  /* 0x000000100c207207 */ /* 0x000fe20006000000 */
[----:B------:R-:W-:Y:S01]  /*1050*/  IMAD R36, R36, c[0x0][0x184], RZ ;  /* 0x0000610024247a24 */ /* 0x000fe200078e02ff */
[----:B------:R-:W-:Y:S01]  /*1060*/  SEL R33, R12, R17, !P4 ;  /* 0x000000110c217207 */ /* 0x000fe20006000000 */
[----:B------:R-:W-:Y:S01]  /*1070*/  IMAD R30, R30, c[0x0][0x190], RZ ;  /* 0x000064001e1e7a24 */ /* 0x000fe200078e02ff */
[C---:B------:R-:W-:Y:S01]  /*1080*/  SEL R34, R12.reuse, R18, !P4 ;  /* 0x000000120c227207 */ /* 0x040fe20006000000 */
[----:B------:R-:W-:Y:S01]  /*1090*/  IMAD R31, R31, c[0x0][0x190], RZ ;  /* 0x000064001f1f7a24 */ /* 0x000fe200078e02ff */
[----:B------:R-:W-:Y:S01]  /*10a0*/  SEL R35, R12, R19, !P4 ;  /* 0x000000130c237207 */ /* 0x000fe20006000000 */
[----:B------:R-:W-:Y:S01]  /*10b0*/  IMAD R32, R32, c[0x0][0x190], RZ ;  /* 0x0000640020207a24 */ /* 0x000fe200078e02ff */
[----:B------:R-:W-:Y:S01]  /*10c0*/  LOP3.LUT R0, R9, 0x200, RZ, 0xc0, !PT ;  /* 0x0000020009007812 */ /* 0x000fe200078ec0ff */
[----:B------:R-:W-:Y:S01]  /*10d0*/  IMAD R33, R33, c[0x0][0x190], RZ ;  /* 0x0000640021217a24 */ /* 0x000fe200078e02ff */
[----:B------:R-:W-:Y:S01]  /*10e0*/  LEA R88, P6, R36, c[0x0][0x160], 0x1 ;  /* 0x0000580024587a11 */ /* 0x000fe200078c08ff */
[----:B------:R-:W-:Y:S01]  /*10f0*/  IMAD R34, R34, c[0x0][0x190], RZ ;  /* 0x0000640022227a24 */ /* 0x000fe200078e02ff */
[----:B------:R-:W-:Y:S01]  /*1100*/  LEA R86, P0, R28, c[0x0][0x168], 0x1 ;  /* 0x00005a001c567a11 */ /* 0x000fe200078008ff */
[----:B------:R-:W-:Y:S01]  /*1110*/  IMAD R35, R35, c[0x0][0x190], RZ ;  /* 0x0000640023237a24 */ /* 0x000fe200078e02ff */
[----:B------:R-:W-:Y:S01]  /*1120*/  LOP3.LUT R11, R70, 0x28, RZ, 0xfc, !PT ;  /* 0x00000028460b7812 */ /* 0x000fe200078efcff */
[----:B------:R-:W-:Y:S01]  /*1130*/  IMAD.IADD R0, R0, 0x1, R21 ;  /* 0x0000000100007824 */ /* 0x000fe200078e0215 */
[----:B------:R-:W-:Y:S01]  /*1140*/  LOP3.LUT R12, R70, 0x30, RZ, 0xfc, !PT ;  /* 0x00000030460c7812 */ /* 0x000fe200078efcff */
[----:B------:R-:W-:Y:S01]  /*1150*/  IMAD.MOV.U32 R24, RZ, RZ, c[0x0][0x188] ;  /* 0x00006200ff187624 */ /* 0x000fe200078e00ff */
[----:B------:R-:W-:Y:S01]  /*1160*/  LEA.HI R13, R10, 0x38, RZ, 0x1b ;  /* 0x000000380a0d7811 */ /* 0x000fe200078fd8ff */
[C---:B------:R-:W-:Y:S01]  /*1170*/  IMAD R22, R70.reuse, c[0x0][0x188], RZ ;  /* 0x0000620046167a24 */ /* 0x040fe200078e02ff */
[----:B------:R-:W-:Y:S01]  /*1180*/  LOP3.LUT R14, R70, 0x40, RZ, 0xfc, !PT ;  /* 0x00000040460e7812 */ /* 0x000fe200078efcff */
[----:B------:R-:W-:Y:S01]  /*1190*/  IMAD.SHL.U32 R24, R24, 0x80, RZ ;  /* 0x0000008018187824 */ /* 0x000fe200078e00ff */
[----:B------:R-:W-:Y:S01]  /*11a0*/  LOP3.LUT R15, R70, 0x48, RZ, 0xfc, !PT ;  /* 0x00000048460f7812 */ /* 0x000fe200078efcff */
[----:B------:R-:W-:Y:S01]  /*11b0*/  IMAD R25, R4, c[0x0][0x18c], RZ ;  /* 0x0000630004197a24 */ /* 0x000fe200078e02ff */
[----:B------:R-:W-:Y:S01]  /*11c0*/  LOP3.LUT R16, R70, 0x50, RZ, 0xfc, !PT ;  /* 0x0000005046107812 */ /* 0x000fe200078efcff */
[----:B------:R-:W-:Y:S01]  /*11d0*/  IMAD R48, R13, c[0x0][0x188], RZ ;  /* 0x000062000d307a24 */ /* 0x000fe200078e02ff */
[----:B------:R-:W-:Y:S01]  /*11e0*/  LEA.HI R17, R10, 0x58, RZ, 0x1b ;  /* 0x000000580a117811 */ /* 0x000fe200078fd8ff */
[----:B------:R-:W-:Y:S01]  /*11f0*/  IMAD R49, R67, c[0x0][0x188], RZ ;  /* 0x0000620043317a24 */ /* 0x000fe200078e02ff */
[----:B------:R-:W-:Y:S01]  /*1200*/  LOP3.LUT R18, R70, 0x60, RZ, 0xfc, !PT ;  /* 0x0000006046127812 */ /* 0x000fe200078efcff */
[----:B------:R-:W-:Y:S01]  /*1210*/  IMAD R50, R20, c[0x0][0x188], RZ ;  /* 0x0000620014327a24 */ /* 0x000fe200078e02ff */
[----:B------:R-:W-:Y:S01]  /*1220*/  LOP3.LUT R19, R70, 0x68, RZ, 0xfc, !PT ;  /* 0x0000006846137812 */ /* 0x000fe200078efcff */
[----:B------:R-:W-:Y:S01]  /*1230*/  IMAD R27, R17, c[0x0][0x188], RZ ;  /* 0x00006200111b7a24 */ /* 0x000fe200078e02ff */
[----:B------:R-:W-:Y:S01]  /*1240*/  LEA.HI R21, R10, 0x78, RZ, 0x1b ;  /* 0x000000780a157811 */ /* 0x000fe200078fd8ff */
[----:B------:R-:W-:Y:S01]  /*1250*/  IMAD R52, R18, c[0x0][0x188], RZ ;  /* 0x0000620012347a24 */ /* 0x000fe200078e02ff */
[----:B------:R-:W-:Y:S01]  /*1260*/  LEA.HI.X.SX32 R89, R36, c[0x0][0x164], 0x1, P6 ;  /* 0x0000590024597a11 */ /* 0x000fe200030f0eff */
[----:B------:R-:W-:Y:S01]  /*1270*/  IMAD R51, R19, c[0x0][0x188], RZ ;  /* 0x0000620013337a24 */ /* 0x000fe200078e02ff */
[----:B------:R-:W-:Y:S01]  /*1280*/  LEA.HI.X.SX32 R87, R28, c[0x0][0x16c], 0x1, P0 ;  /* 0x00005b001c577a11 */ /* 0x000fe200000f0eff */
[----:B------:R-:W-:Y:S01]  /*1290*/  IMAD R26, R21, c[0x0][0x188], RZ ;  /* 0x00006200151a7a24 */ /* 0x000fe200078e02ff */
[----:B------:R-:W-:Y:S01]  /*12a0*/  LEA R84, P1, R29, c[0x0][0x168], 0x1 ;  /* 0x00005a001d547a11 */ /* 0x000fe200078208ff */
        /* <DEDUP_REMOVED lines=13> */
[----:B------:R-:W-:Y:S01]  /*1380*/  LEA.HI.X.SX32 R85, R29, c[0x0][0x16c], 0x1, P1 ;  /* 0x00005b001d557a11 */ /* 0x000fe200008f0eff */
[----:B------:R-:W-:Y:S01]  /*1390*/  IMAD R60, R69, c[0x0][0x188], RZ ;  /* 0x00006200453c7a24 */ /* 0x000fe200078e02ff */
[----:B------:R-:W-:-:S02]  /*13a0*/  LEA.HI.X.SX32 R83, R30, c[0x0][0x16c], 0x1, P2 ;  /* 0x00005b001e537a11 */ /* 0x000fc400010f0eff */
[----:B------:R-:W-:Y:S02]  /*13b0*/  LEA.HI.X.SX32 R81, R31, c[0x0][0x16c], 0x1, P3 ;  /* 0x00005b001f517a11 */ /* 0x000fe400018f0eff */
[----:B------:R-:W-:Y:S02]  /*13c0*/  LEA.HI.X.SX32 R79, R32, c[0x0][0x16c], 0x1, P4 ;  /* 0x00005b00204f7a11 */ /* 0x000fe400020f0eff */
[----:B------:R-:W-:Y:S02]  /*13d0*/  LEA.HI.X.SX32 R77, R33, c[0x0][0x16c], 0x1, P5 ;  /* 0x00005b00214d7a11 */ /* 0x000fe400028f0eff */
[----:B------:R-:W-:Y:S02]  /*13e0*/  LEA.HI.X.SX32 R75, R34, c[0x0][0x16c], 0x1, P6 ;  /* 0x00005b00224b7a11 */ /* 0x000fe400030f0eff */
[----:B------:R-:W-:Y:S02]  /*13f0*/  LEA.HI.X.SX32 R73, R35, c[0x0][0x16c], 0x1, P0 ;  /* 0x00005b0023497a11 */ /* 0x000fe400000f0eff */
.L_x_1:
[----:B------:R-:W-:Y:S01]  /*1400*/  ISETP.GE.AND P0, PT, R70, UR4, PT ;  /* 0x0000000446007c0c */ /* 0x000fe2000bf06270 */
[----:B------:R-:W-:Y:S01]  /*1410*/  IMAD.WIDE R28, R22, 0x2, R88 ;  /* 0x00000002161c7825 */ /* 0x000fe200078e0258 */
[----:B------:R-:W-:-:S02]  /*1420*/  PRMT R104, RZ, 0x7610, R104 ;  /* 0x00007610ff687816 */ /* 0x000fc40000000068 */
[----:B------:R-:W-:Y:S01]  /*1430*/  PRMT R112, RZ, 0x7610, R112 ;  /* 0x00007610ff707816 */ /* 0x000fe20000000070 */
[----:B------:R-:W-:Y:S01]  /*1440*/  IMAD.WIDE R30, R60, 0x2, R88 ;  /* 0x000000023c1e7825 */ /* 0x000fe200078e0258 */
[----:B------:R-:W-:Y:S02]  /*1450*/  ISETP.GE.AND P1, PT, R69, UR4, PT ;  /* 0x0000000445007c0c */ /* 0x000fe4000bf26270 */
[----:B------:R-:W-:Y:S01]  /*1460*/  PRMT R106, RZ, 0x7610, R106 ;  /* 0x00007610ff6a7816 */ /* 0x000fe2000000006a */
[--C-:B------:R-:W-:Y:S01]  /*1470*/  IMAD.WIDE R32, R59, 0x2, R88.reuse ;  /* 0x000000023b207825 */ /* 0x100fe200078e0258 */
[----:B------:R-:W-:Y:S02]  /*1480*/  ISETP.GE.AND P3, PT, R67, UR4, PT ;  /* 0x0000000443007c0c */ /* 0x000fe4000bf66270 */
[----:B------:R-:W-:Y:S01]  /*1490*/  ISETP.GE.AND P2, PT, R68, UR4, PT ;  /* 0x0000000444007c0c */ /* 0x000fe2000bf46270 */
[----:B------:R0:W2:Y:S01]  /*14a0*/  @!P0 LDG.E.U16 R104, [R28.64] ;  /* 0x000000061c688981 */ /* 0x0000a2000c1e1500 */
[----:B------:R-:W-:Y:S01]  /*14b0*/  ISETP.GE.AND P0, PT, R66, UR4, PT ;  /* 0x0000000442007c0c */ /* 0x000fe2000bf06270 */
[----:B------:R-:W-:Y:S01]  /*14c0*/  IMAD.WIDE R36, R58, 0x2, R88 ;  /* 0x000000023a247825 */ /* 0x000fe200078e0258 */
[----:B------:R-:W-:-:S02]  /*14d0*/  PRMT R96, RZ, 0x7610, R96 ;  /* 0x00007610ff607816 */ /* 0x000fc40000000060 */
[----:B------:R-:W-:Y:S01]  /*14e0*/  PRMT R108, RZ, 0x7610, R108 ;  /* 0x00007610ff6c7816 */ /* 0x000fe2000000006c */
[----:B------:R1:W3:Y:S01]  /*14f0*/  @!P1 LDG.E.U16 R106, [R30.64] ;  /* 0x000000061e6a9981 */ /* 0x0002e2000c1e1500 */
[----:B------:R-:W-:Y:S01]  /*1500*/  PRMT R110, RZ, 0x7610, R110 ;  /* 0x00007610ff6e7816 */ /* 0x000fe2000000006e */
[----:B------:R-:W-:Y:S01]  /*1510*/  IMAD.WIDE R34, R49, 0x2, R88 ;  /* 0x0000000231227825 */ /* 0x000fe200078e0258 */
[----:B------:R-:W-:-:S03]  /*1520*/  PRMT R102, RZ, 0x7610, R102 ;  /* 0x00007610ff667816 */ /* 0x000fc60000000066 */
[----:B0-----:R-:W-:Y:S01]  /*1530*/  IMAD.WIDE R28, R57, 0x2, R88 ;  /* 0x00000002391c7825 */ /* 0x001fe200078e0258 */
[----:B------:R-:W-:Y:S01]  /*1540*/  PRMT R42, RZ, 0x7610, R42 ;  /* 0x00007610ff2a7816 */ /* 0x000fe2000000002a */
[----:B------:R0:W4:Y:S01]  /*1550*/  @!P0 LDG.E.U16 R112, [R36.64] ;  /* 0x0000000624708981 */ /* 0x000122000c1e1500 */
[----:B------:R-:W-:Y:S01]  /*1560*/  ISETP.GE.AND P0, PT, R12, UR4, PT ;  /* 0x000000040c007c0c */ /* 0x000fe2000bf06270 */
[----:B-1----:R-:W-:Y:S01]  /*1570*/  IMAD.WIDE R30, R56, 0x2, R88 ;  /* 0x00000002381e7825 */ /* 0x002fe200078e0258 */
[----:B------:R-:W-:Y:S01]  /*1580*/  ISETP.GE.AND P1, PT, R11, UR4, PT ;  /* 0x000000040b007c0c */ /* 0x000fe2000bf26270 */
[----:B------:R1:W5:Y:S01]  /*1590*/  @!P3 LDG.E.U16 R110, [R34.64] ;  /* 0x00000006226eb981 */ /* 0x000362000c1e1500 */
[----:B------:R-:W-:-:S03]  /*15a0*/  PRMT R92, RZ, 0x7610, R92 ;  /* 0x00007610ff5c7816 */ /* 0x000fc6000000005c */
[----:B------:R0:W4:Y:S06]  /*15b0*/  @!P2 LDG.E.U16 R108, [R32.64] ;  /* 0x00000006206ca981 */ /* 0x00012c000c1e1500 */
[----:B------:R0:W4:Y:S01]  /*15c0*/  @!P0 LDG.E.U16 R96, [R30.64] ;  /* 0x000000061e608981 */ /* 0x000122000c1e1500 */
[----:B------:R-:W-:Y:S01]  /*15d0*/  ISETP.GE.AND P0, PT, R14, UR4, PT ;  /* 0x000000040e007c0c */ /* 0x000fe2000bf06270 */
[--C-:B-1----:R-:W-:Y:S02]  /*15e0*/  IMAD.WIDE R34, R55, 0x2, R88.reuse ;  /* 0x0000000237227825 */ /* 0x102fe400078e0258 */
[----:B------:R1:W5:Y:S01]  /*15f0*/  @!P1 LDG.E.U16 R102, [R28.64] ;  /* 0x000000061c669981 */ /* 0x000362000c1e1500 */
[----:B------:R-:W-:Y:S01]  /*1600*/  ISETP.GE.AND P1, PT, R13, UR4, PT ;  /* 0x000000040d007c0c */ /* 0x000fe2000bf26270 */
[----:B0-----:R-:W-:-:S08]  /*1610*/  IMAD.WIDE R32, R48, 0x2, R88 ;  /* 0x0000000230207825 */ /* 0x001fd000078e0258 */
[----:B------:R0:W5:Y:S01]  /*1620*/  @!P0 LDG.E.U16 R42, [R34.64] ;  /* 0x00000006222a8981 */ /* 0x000162000c1e1500 */
[----:B------:R-:W-:Y:S01]  /*1630*/  ISETP.GE.AND P0, PT, R16, UR4, PT ;  /* 0x0000000410007c0c */ /* 0x000fe2000bf06270 */
[----:B------:R-:W-:Y:S01]  /*1640*/  IMAD.WIDE R30, R53, 0x2, R88 ;  /* 0x00000002351e7825 */ /* 0x000fe200078e0258 */
[----:B------:R-:W-:Y:S01]  /*1650*/  PRMT R36, RZ, 0x7610, R36 ;  /* 0x00007610ff247816 */ /* 0x000fe20000000024 */
[----:B------:R0:W5:Y:S01]  /*1660*/  @!P1 LDG.E.U16 R92, [R32.64] ;  /* 0x00000006205c9981 */ /* 0x000162000c1e1500 */
[----:B------:R-:W-:Y:S01]  /*1670*/  ISETP.GE.AND P1, PT, R15, UR4, PT ;  /* 0x000000040f007c0c */ /* 0x000fe2000bf26270 */
[----:B-1----:R-:W-:Y:S01]  /*1680*/  IMAD.WIDE R28, R54, 0x2, R88 ;  /* 0x00000002361c7825 */ /* 0x002fe200078e0258 */
[----:B------:R-:W-:-:S07]  /*1690*/  PRMT R38, RZ, 0x7610, R38 ;  /* 0x00007610ff267816 */ /* 0x000fce0000000026 */
[----:B------:R1:W5:Y:S01]  /*16a0*/  @!P0 LDG.E.U16 R36, [R30.64] ;  /* 0x000000061e248981 */ /* 0x000362000c1e1500 */
[----:B------:R-:W-:Y:S02]  /*16b0*/  ISETP.GE.AND P0, PT, R18, UR4, PT ;  /* 0x0000000412007c0c */ /* 0x000fe4000bf06270 */
[----:B------:R-:W-:Y:S01]  /*16c0*/  PRMT R90, RZ, 0x7610, R90 ;  /* 0x00007610ff5a7816 */ /* 0x000fe2000000005a */
[----:B------:R0:W5:Y:S01]  /*16d0*/  @!P1 LDG.E.U16 R38, [R28.64] ;  /* 0x000000061c269981 */ /* 0x000162000c1e1500 */
[----:B------:R-:W-:Y:S01]  /*16e0*/  ISETP.GE.AND P1, PT, R17, UR4, PT ;  /* 0x0000000411007c0c */ /* 0x000fe2000bf26270 */
[----:B0-----:R-:W-:-:S08]  /*16f0*/  IMAD.WIDE R28, R52, 0x2, R88 ;  /* 0x00000002341c7825 */ /* 0x001fd000078e0258 */
[----:B------:R0:W5:Y:S01]  /*1700*/  @!P0 LDG.E.U16 R90, [R28.64] ;  /* 0x000000061c5a8981 */ /* 0x000162000c1e1500 */
[----:B------:R-:W-:Y:S01]  /*1710*/  ISETP.GE.AND P0, PT, R20, UR4, PT ;  /* 0x0000000414007c0c */ /* 0x000fe2000bf06270 */
[----:B------:R-:W-:Y:S01]  /*1720*/  IMAD.WIDE R32, R27, 0x2, R88 ;  /* 0x000000021b207825 */ /* 0x000fe200078e0258 */
[----:B------:R-:W-:Y:S02]  /*1730*/  PRMT R40, RZ, 0x7610, R40 ;  /* 0x00007610ff287816 */ /* 0x000fe40000000028 */
[----:B------:R-:W-:Y:S01]  /*1740*/  PRMT R98, RZ, 0x7610, R98 ;  /* 0x00007610ff627816 */ /* 0x000fe20000000062 */
[----:B------:R-:W-:-:S03]  /*1750*/  IMAD.WIDE R34, R50, 0x2, R88 ;  /* 0x0000000232227825 */ /* 0x000fc600078e0258 */
[----:B------:R0:W5:Y:S01]  /*1760*/  @!P1 LDG.E.U16 R40, [R32.64] ;  /* 0x0000000620289981 */ /* 0x000162000c1e1500 */
[----:B------:R-:W-:-:S04]  /*1770*/  ISETP.GE.AND P1, PT, R19, UR4, PT ;  /* 0x0000000413007c0c */ /* 0x000fc8000bf26270 */
[----:B------:R0:W5:Y:S01]  /*1780*/  @!P0 LDG.E.U16 R98, [R34.64] ;  /* 0x0000000622628981 */ /* 0x000162000c1e1500 */
[----:B------:R-:W-:Y:S01]  /*1790*/  ISETP.GE.AND P0, PT, R21, UR4, PT ;  /* 0x0000000415007c0c */ /* 0x000fe2000bf06270 */
[----:B-1----:R-:W-:Y:S01]  /*17a0*/  IMAD.WIDE R30, R51, 0x2, R88 ;  /* 0x00000002331e7825 */ /* 0x002fe200078e0258 */
[----:B------:R-:W-:Y:S02]  /*17b0*/  PRMT R94, RZ, 0x7610, R94 ;  /* 0x00007610ff5e7816 */ /* 0x000fe4000000005e */
[----:B------:R-:W-:Y:S01]  /*17c0*/  PRMT R100, RZ, 0x7610, R100 ;  /* 0x00007610ff647816 */ /* 0x000fe20000000064 */
[----:B0-----:R-:W-:-:S03]  /*17d0*/  IMAD.WIDE R32, R26, 0x2, R88 ;  /* 0x000000021a207825 */ /* 0x001fc600078e0258 */
[----:B------:R0:W5:Y:S05]  /*17e0*/  @!P1 LDG.E.U16 R94, [R30.64] ;  /* 0x000000061e5e9981 */ /* 0x00016a000c1e1500 */
[----:B------:R1:W5:Y:S04]  /*17f0*/  @!P0 LDG.E.U16 R100, [R32.64] ;  /* 0x0000000620648981 */ /* 0x000368000c1e1500 */
[----:B------:R-:W-:Y:S01]  /*1800*/  BAR.SYNC.DEFER_BLOCKING 0x0 ;  /* 0x0000000000007b1d */ /* 0x000fe20000010000 */
[----:B------:R-:W-:Y:S01]  /*1810*/  ISETP.GE.AND P0, PT, R4, UR4, PT ;  /* 0x0000000404007c0c */ /* 0x000fe2000bf06270 */
[----:B0-----:R-:W-:Y:S01]  /*1820*/  IMAD.WIDE R30, R25, 0x2, R72 ;  /* 0x00000002191e7825 */ /* 0x001fe200078e0248 */
[----:B------:R-:W-:-:S02]  /*1830*/  PRMT R34, RZ, 0x7610, R34 ;  /* 0x00007610ff227816 */ /* 0x000fc40000000022 */
[----:B------:R-:W-:Y:S01]  /*1840*/  PRMT R35, RZ, 0x7610, R35 ;  /* 0x00007610ff237816 */ /* 0x000fe20000000023 */
[----:B------:R-:W-:Y:S01]  /*1850*/  IMAD.WIDE R28, R25, 0x2, R74 ;  /* 0x00000002191c7825 */ /* 0x000fe200078e024a */
[----:B------:R-:W-:-:S03]  /*1860*/  PRMT R91, RZ, 0x7610, R91 ;  /* 0x00007610ff5b7816 */ /* 0x000fc6000000005b */
[C---:B-1----:R-:W-:Y:S01]  /*1870*/  IMAD.WIDE R32, R25.reuse, 0x2, R76 ;  /* 0x0000000219207825 */ /* 0x042fe200078e024c */
[----:B------:R-:W-:Y:S02]  /*1880*/  PRMT R93, RZ, 0x7610, R93 ;  /* 0x00007610ff5d7816 */ /* 0x000fe4000000005d */
[----:B------:R-:W-:Y:S01]  /*1890*/  PRMT R95, RZ, 0x7610, R95 ;  /* 0x00007610ff5f7816 */ /* 0x000fe2000000005f */
[----:B------:R0:W5:Y:S04]  /*18a0*/  @!P0 LDG.E.U16 R34, [R30.64] ;  /* 0x000000061e228981 */ /* 0x000168000c1e1500 */
[----:B------:R1:W5:Y:S01]  /*18b0*/  @!P0 LDG.E.U16 R35, [R28.64] ;  /* 0x000000061c238981 */ /* 0x000362000c1e1500 */
[----:B0-----:R-:W-:-:S04]  /*18c0*/  IMAD.WIDE R30, R25, 0x2, R78 ;  /* 0x00000002191e7825 */ /* 0x001fc800078e024e */
[C---:B-1----:R-:W-:Y:S01]  /*18d0*/  IMAD.WIDE R28, R25.reuse, 0x2, R80 ;  /* 0x00000002191c7825 */ /* 0x042fe200078e0250 */
[----:B------:R0:W5:Y:S03]  /*18e0*/  @!P0 LDG.E.U16 R91, [R30.64] ;  /* 0x000000061e5b8981 */ /* 0x000166000c1e1500 */
[----:B0-----:R-:W-:Y:S01]  /*18f0*/  IMAD.WIDE R30, R25, 0x2, R84 ;  /* 0x00000002191e7825 */ /* 0x001fe200078e0254 */
[----:B--2---:R0:W-:Y:S04]  /*1900*/  STS.U16 [R5], R104 ;  /* 0x0000006805007388 */ /* 0x0041e80000000400 */
[----:B---3--:R1:W-:Y:S01]  /*1910*/  STS.U16 [R5+0x200], R106 ;  /* 0x0002006a05007388 */ /* 0x0083e20000000400 */
[----:B0-----:R-:W-:-:S02]  /*1920*/  PRMT R104, RZ, 0x7610, R104 ;  /* 0x00007610ff687816 */ /* 0x001fc40000000068 */
[----:B-1----:R-:W-:-:S04]  /*1930*/  PRMT R106, RZ, 0x7610, R106 ;  /* 0x00007610ff6a7816 */ /* 0x002fc8000000006a */
[----:B------:R0:W2:Y:S04]  /*1940*/  @!P0 LDG.E.U16 R104, [R32.64] ;  /* 0x0000000620688981 */ /* 0x0000a8000c1e1500 */
[----:B------:R1:W3:Y:S01]  /*1950*/  @!P0 LDG.E.U16 R106, [R28.64] ;  /* 0x000000061c6a8981 */ /* 0x0002e2000c1e1500 */
[----:B0-----:R-:W-:-:S03]  /*1960*/  IMAD.WIDE R32, R25, 0x2, R82 ;  /* 0x0000000219207825 */ /* 0x001fc600078e0252 */
[----:B----4-:R0:W-:Y:S01]  /*1970*/  STS.U16 [R5+0xc00], R96 ;  /* 0x000c006005007388 */ /* 0x0101e20000000400 */
[----:B-1----:R-:W-:-:S03]  /*1980*/  IMAD.WIDE R28, R25, 0x2, R86 ;  /* 0x00000002191c7825 */ /* 0x002fc600078e0256 */
[----:B------:R-:W4:Y:S04]  /*1990*/  @!P0 LDG.E.U16 R93, [R32.64] ;  /* 0x00000006205d8981 */ /* 0x000f28000c1e1500 */
[----:B------:R-:W2:Y:S01]  /*19a0*/  @!P0 LDG.E.U16 R95, [R28.64] ;  /* 0x000000061c5f8981 */ /* 0x000ea2000c1e1500 */
[----:B0-----:R-:W-:-:S06]  /*19b0*/  PRMT R96, RZ, 0x7610, R96 ;  /* 0x00007610ff607816 */ /* 0x001fcc0000000060 */
[----:B------:R-:W2:Y:S04]  /*19c0*/  @!P0 LDG.E.U16 R96, [R30.64] ;  /* 0x000000061e608981 */ /* 0x000ea8000c1e1500 */
[----:B------:R-:W-:Y:S04]  /*19d0*/  STS.U16 [R5+0x400], R108 ;  /* 0x0004006c05007388 */ /* 0x000fe80000000400 */
[----:B-----5:R-:W-:Y:S04]  /*19e0*/  STS.U16 [R5+0x600], R110 ;  /* 0x0006006e05007388 */ /* 0x020fe80000000400 */
[----:B------:R-:W-:Y:S04]  /*19f0*/  STS.U16 [R5+0x800], R112 ;  /* 0x0008007005007388 */ /* 0x000fe80000000400 */
        /* <DEDUP_REMOVED lines=11> */
[----:B---3--:R-:W-:Y:S04]  /*1ab0*/  STS.U16 [R3+0x2800], R106 ;  /* 0x0028006a03007388 */ /* 0x008fe80000000400 */
[----:B------:R-:W-:Y:S04]  /*1ac0*/  STS.U16 [R62+0x2200], R35 ;  /* 0x002200233e007388 */ /* 0x000fe80000000400 */
[----:B----4-:R-:W-:Y:S04]  /*1ad0*/  STS.U16 [R62+0x2a00], R93 ;  /* 0x002a005d3e007388 */ /* 0x010fe80000000400 */
[----:B--2---:R-:W-:Y:S04]  /*1ae0*/  STS.U16 [R63+0x2400], R104 ;  /* 0x002400683f007388 */ /* 0x004fe80000000400 */
[----:B------:R-:W-:Y:S04]  /*1af0*/  STS.U16 [R63+0x2c00], R96 ;  /* 0x002c00603f007388 */ /* 0x000fe80000000400 */
[----:B------:R-:W-:Y:S04]  /*1b00*/  STS.U16 [R64+0x2600], R91 ;  /* 0x0026005b40007388 */ /* 0x000fe80000000400 */
[----:B------:R-:W-:Y:S04]  /*1b10*/  STS.U16 [R64+0x2e00], R95 ;  /* 0x002e005f40007388 */ /* 0x000fe80000000400 */
[----:B------:R-:W-:Y:S06]  /*1b20*/  BAR.SYNC.DEFER_BLOCKING 0x0 ;  /* 0x0000000000007b1d */ /* 0x000fec0000010000 */
[----:B------:R-:W-:Y:S04]  /*1b30*/  LDSM.16.MT88.4 R28, [R0] ;  /* 0x00000000001c783b */ /* 0x000fe80000004200 */
[----:B------:R-:W0:Y:S04]  /*1b40*/  LDSM.16.M88.4 R36, [R2+0x2000] ;  /* 0x002000000224783b */ /* 0x000e280000000200 */
[----:B------:R-:W1:Y:S04]  /*1b50*/  LDSM.16.MT88.4 R40, [R0+0x400] ;  /* 0x000400000028783b */ /* 0x000e680000004200 */
[----:B------:R-:W-:Y:S01]  /*1b60*/  LDSM.16.M88.4 R32, [R65+0x2000] ;  /* 0x002000004120783b */ /* 0x000fe20000000200 */
[----:B0-----:R-:W-:Y:S03]  /*1b70*/  HMMA.16816.F32 R44, R28, R36, R44 ;  /* 0x000000241c2c723c */ /* 0x001fe6000000182c */
[----:B------:R-:W0:Y:S11]  /*1b80*/  LDSM.16.MT88.4 R28, [R0+0x800] ;  /* 0x00080000001c783b */ /* 0x000e360000004200 */
[----:B------:R-:W-:Y:S10]  /*1b90*/  @!UPT UIADD3 URZ, URZ, URZ, URZ ;  /* 0x0000003f3f3ff290 */ /* 0x000ff4000fffe03f */
[----:B-1----:R-:W-:Y:S01]  /*1ba0*/  HMMA.16816.F32 R44, R40, R38, R44 ;  /* 0x00000026282c723c */ /* 0x002fe2000000182c */
[----:B------:R-:W1:Y:S04]  /*1bb0*/  LDSM.16.MT88.4 R36, [R0+0xc00] ;  /* 0x000c00000024783b */ /* 0x000e680000004200 */
[----:B------:R-:W-:Y:S11]  /*1bc0*/  LDSM.16.M88.4 R40, [R2+0x2080] ;  /* 0x002080000228783b */ /* 0x000ff60000000200 */
[----:B------:R-:W-:Y:S08]  /*1bd0*/  @!UPT UIADD3 URZ, URZ, URZ, URZ ;  /* 0x0000003f3f3ff290 */ /* 0x000ff0000fffe03f */
[----:B0-----:R-:W-:Y:S01]  /*1be0*/  HMMA.16816.F32 R44, R28, R32, R44 ;  /* 0x000000201c2c723c */ /* 0x001fe2000000182c */
[----:B------:R-:W0:Y:S11]  /*1bf0*/  LDSM.16.MT88.4 R28, [R0+0x1000] ;  /* 0x00100000001c783b */ /* 0x000e360000004200 */
[----:B------:R-:W-:Y:S11]  /*1c00*/  @!UPT UIADD3 URZ, URZ, URZ, URZ ;  /* 0x0000003f3f3ff290 */ /* 0x000ff6000fffe03f */
[----:B------:R-:W-:Y:S01]  /*1c10*/  @!UPT UIADD3 URZ, URZ, URZ, URZ ;  /* 0x0000003f3f3ff290 */ /* 0x000fe2000fffe03f */
        /* <DEDUP_REMOVED lines=9> */
[----:B------:R-:W1:Y:S01]  /*1cb0*/  LDSM.16.MT88.4 R32, [R0+0x1c00] ;  /* 0x001c00000020783b */ /* 0x000e620000004200 */
[----:B------:R-:W-:-:S04]  /*1cc0*/  IADD3 R61, R61, -0x1, RZ ;  /* 0xffffffff3d3d7810 */ /* 0x000fc80007ffe0ff */
[----:B------:R-:W-:Y:S11]  /*1cd0*/  ISETP.NE.U32.AND P0, PT, R61, RZ, PT ;  /* 0x000000ff3d00720c */ /* 0x000ff60003f05070 */
[----:B------:R-:W-:Y:S07]  /*1ce0*/  @!UPT UIADD3 URZ, URZ, URZ, URZ ;  /* 0x0000003f3f3ff290 */ /* 0x000fee000fffe03f */
[----:B0-----:R-:W-:Y:S01]  /*1cf0*/  HMMA.16816.F32 R28, R36, R44, R28 ;  /* 0x0000002c241c723c */ /* 0x001fe2000000181c */
[----:B------:R-:W-:Y:S01]  /*1d00*/  UIADD3 UR4, UR4, -0x80, URZ ;  /* 0xffffff8004047890 */ /* 0x000fe2000fffe03f */
[----:B------:R-:W-:-:S04]  /*1d10*/  IMAD.WIDE R86, R23, 0x2, R86 ;  /* 0x0000000217567825 */ /* 0x000fc800078e0256 */
[----:B------:R-:W-:-:S04]  /*1d20*/  IMAD.WIDE R84, R23, 0x2, R84 ;  /* 0x0000000217547825 */ /* 0x000fc800078e0254 */
[----:B------:R-:W-:-:S04]  /*1d30*/  IMAD.WIDE R82, R23, 0x2, R82 ;  /* 0x0000000217527825 */ /* 0x000fc800078e0252 */
[----:B------:R-:W-:-:S04]  /*1d40*/  IMAD.WIDE R80, R23, 0x2, R80 ;  /* 0x0000000217507825 */ /* 0x000fc800078e0250 */
[----:B------:R-:W-:-:S06]  /*1d50*/  IMAD.WIDE R78, R23, 0x2, R78 ;  /* 0x00000002174e7825 */ /* 0x000fcc00078e024e */
[----:B-1----:R-:W-:Y:S01]  /*1d60*/  HMMA.16816.F32 R44, R32, R46, R28 ;  /* 0x0000002e202c723c */ /* 0x002fe2000000181c */
[----:B------:R-:W-:-:S04]  /*1d70*/  IMAD.WIDE R76, R23, 0x2, R76 ;  /* 0x00000002174c7825 */ /* 0x000fc800078e024c */
[----:B------:R-:W-:-:S04]  /*1d80*/  IMAD.WIDE R74, R23, 0x2, R74 ;  /* 0x00000002174a7825 */ /* 0x000fc800078e024a */
[----:B------:R-:W-:-:S04]  /*1d90*/  IMAD.WIDE R72, R23, 0x2, R72 ;  /* 0x0000000217487825 */ /* 0x000fc800078e0248 */
[----:B------:R-:W-:Y:S01]  /*1da0*/  IMAD.WIDE R88, R24, 0x2, R88 ;  /* 0x0000000218587825 */ /* 0x000fe200078e0258 */
[----:B------:R-:W-:Y:S05]  /*1db0*/  @P0 BRA `(.L_x_1) ;  /* 0xfffff64000000947 */ /* 0x000fea000383ffff */
[----:B------:R-:W-:-:S05]  /*1dc0*/  NOP ;  /* 0x0000000000007918 */ /* 0x000fca0000000000 */
[----:B------:R-:W-:Y:S02]  /*1dd0*/  F2FP.PACK_AB R44, R45, R44 ;  /* 0x0000002c2d2c723e */ /* 0x000fe400000000ff */
[----:B------:R-:W-:-:S03]  /*1de0*/  F2FP.PACK_AB R46, R47, R46 ;  /* 0x0000002e2f2e723e */ /* 0x000fc600000000ff */
.L_x_0:
[----:B------:R-:W-:Y:S01]  /*1df0*/  BAR.SYNC.DEFER_BLOCKING 0x0 ;  /* 0x0000000000007b1d */ /* 0x000fe20000010000 */
[--C-:B------:R-:W-:Y:S02]  /*1e00*/  SHF.R.S32.HI R0, RZ, 0x6, R10.reuse ;  /* 0x00000006ff007819 */ /* 0x100fe4000001140a */
[----:B------:R-:W-:Y:S02]  /*1e10*/  LOP3.LUT R3, R9, 0x60, RZ, 0xc0, !PT ;  /* 0x0000006009037812 */ /* 0x000fe400078ec0ff */
[----:B------:R-:W-:Y:S02]  /*1e20*/  SGXT R0, R0, 0x1 ;  /* 0x000000010000781a */ /* 0x000fe40000000200 */
[----:B------:R-:W-:-:S02]  /*1e30*/  LOP3.LUT R3, R3, 0x1c, R10, 0xf8, !PT ;  /* 0x0000001c03037812 */ /* 0x000fc400078ef80a */
[----:B------:R-:W-:Y:S02]  /*1e40*/  LOP3.LUT R10, R10, 0x20, RZ, 0xc0, !PT ;  /* 0x000000200a0a7812 */ /* 0x000fe400078ec0ff */
[----:B------:R-:W-:Y:S02]  /*1e50*/  LOP3.LUT R3, R3, 0x240, R0, 0x78, !PT ;  /* 0x0000024003037812 */ /* 0x000fe400078e7800 */
[----:B------:R-:W-:Y:S02]  /*1e60*/  LOP3.LUT R2, R9, 0x300, RZ, 0xc0, !PT ;  /* 0x0000030009027812 */ /* 0x000fe400078ec0ff */
[----:B------:R-:W-:Y:S01]  /*1e70*/  LOP3.LUT R0, R7, R70, RZ, 0xfc, !PT ;  /* 0x0000004607007212 */ /* 0x000fe200078efcff */
[----:B------:R-:W-:Y:S01]  /*1e80*/  IMAD R5, R10, 0x4, R3 ;  /* 0x000000040a057824 */ /* 0x000fe200078e0203 */
[C---:B------:R-:W-:Y:S01]  /*1e90*/  ISETP.GE.AND P0, PT, R6.reuse, c[0x0][0x178], PT ;  /* 0x00005e0006007a0c */ /* 0x040fe20003f06270 */
[----:B------:R-:W-:Y:S01]  /*1ea0*/  IMAD R71, R71, 0x4, R2 ;  /* 0x0000000447477824 */ /* 0x000fe200078e0202 */
[----:B------:R-:W-:Y:S01]  /*1eb0*/  LOP3.LUT R7, R7, 0x8, R70, 0xfe, !PT ;  /* 0x0000000807077812 */ /* 0x000fe200078efe46 */
[----:B------:R-:W-:Y:S01]  /*1ec0*/  IMAD R2, R6, c[0x0][0x194], RZ ;  /* 0x0000650006027a24 */ /* 0x000fe200078e02ff */
[----:B------:R-:W-:Y:S01]  /*1ed0*/  LOP3.LUT R9, R5, 0x20, RZ, 0x3c, !PT ;  /* 0x0000002005097812 */ /* 0x000fe200078e3cff */
[----:B------:R-:W-:Y:S01]  /*1ee0*/  IMAD R3, R0, c[0x0][0x198], RZ ;  /* 0x0000660000037a24 */ /* 0x000fe200078e02ff */
[----:B------:R-:W-:Y:S01]  /*1ef0*/  LOP3.LUT R71, R71, 0x60, R8, 0x78, !PT ;  /* 0x0000006047477812 */ /* 0x000fe200078e7808 */
[----:B------:R-:W-:Y:S01]  /*1f00*/  STS [R5], R44 ;  /* 0x0000002c05007388 */ /* 0x000fe20000000800 */
[----:B------:R-:W-:-:S02]  /*1f10*/  LEA R4, P2, R2, c[0x0][0x170], 0x1 ;  /* 0x00005c0002047a11 */ /* 0x000fc400078408ff */
[----:B------:R-:W-:Y:S01]  /*1f20*/  LEA.HI R71, R10, R71, RZ, 0x1c ;  /* 0x000000470a477211 */ /* 0x000fe200078fe0ff */
[----:B------:R-:W-:Y:S04]  /*1f30*/  STS [R9+0x100], R46 ;  /* 0x0001002e09007388 */ /* 0x000fe80000000800 */
[----:B------:R-:W-:Y:S01]  /*1f40*/  BAR.SYNC.DEFER_BLOCKING 0x0 ;  /* 0x0000000000007b1d */ /* 0x000fe20000010000 */
[----:B------:R-:W-:Y:S02]  /*1f50*/  ISETP.LT.AND P1, PT, R0, c[0x0][0x17c], !P0 ;  /* 0x00005f0000007a0c */ /* 0x000fe40004721270 */
[----:B------:R-:W-:Y:S02]  /*1f60*/  ISETP.LT.AND P0, PT, R7, c[0x0][0x17c], !P0 ;  /* 0x00005f0007007a0c */ /* 0x000fe40004701270 */
[----:B------:R-:W-:-:S02]  /*1f70*/  LEA.HI.X.SX32 R0, R2, c[0x0][0x174], 0x1, P2 ;  /* 0x00005d0002007a11 */ /* 0x000fc400010f0eff */
[----:B------:R-:W-:-:S04]  /*1f80*/  LEA R2, P2, R3, R4, 0x1 ;  /* 0x0000000403027211 */ /* 0x000fc800078408ff */
[----:B------:R-:W-:Y:S01]  /*1f90*/  LEA.HI.X.SX32 R3, R3, R0, 0x1, P2 ;  /* 0x0000000003037211 */ /* 0x000fe200010f0eff */
[----:B------:R-:W0:Y:S04]  /*1fa0*/  LDS.U16 R11, [R71] ;  /* 0x00000000470b7984 */ /* 0x000e280000000400 */
[----:B0-----:R0:W-:Y:S01]  /*1fb0*/  @P1 STG.E.U16 [R2.64], R11 ;  /* 0x0000000b02001986 */ /* 0x0011e2000c101506 */
[----:B------:R-:W-:Y:S05]  /*1fc0*/  @!P0 EXIT ;  /* 0x000000000000894d */ /* 0x000fea0003800000 */
[----:B------:R-:W1:Y:S01]  /*1fd0*/  LDS.U16 R71, [R71+0x80] ;  /* 0x0000800047477984 */ /* 0x000e620000000400 */
[----:B------:R-:W-:-:S05]  /*1fe0*/  IMAD R7, R7, c[0x0][0x198], RZ ;  /* 0x0000660007077a24 */ /* 0x000fca00078e02ff */
[----:B0-----:R-:W-:-:S04]  /*1ff0*/  LEA R2, P0, R7, R4, 0x1 ;  /* 0x0000000407027211 */ /* 0x001fc800078008ff */
[----:B------:R-:W-:-:S05]  /*2000*/  LEA.HI.X.SX32 R3, R7, R0, 0x1, P0 ;  /* 0x0000000007037211 */ /* 0x000fca00000f0eff */
[----:B-1----:R-:W-:Y:S01]  /*2010*/  STG.E.U16 [R2.64], R71 ;  /* 0x0000004702007986 */ /* 0x002fe2000c101506 */
[----:B------:R-:W-:Y:S05]  /*2020*/  EXIT ;  /* 0x000000000000794d */ /* 0x000fea0003800000 */
.L_x_2:
[----:B------:R-:W-:-:S00]  /*2030*/  BRA `(.L_x_2) ;  /* 0xfffffff000007947 */ /* 0x000fc0000383ffff */
[----:B------:R-:W-:-:S00]  /*2040*/  NOP ;  /* 0x0000000000007918 */ /* 0x000fc00000000000 */
        /* <DEDUP_REMOVED lines=11> */
.L_x_3:


//--------------------- .nv.shared.matmul_kernel  --------------------------
	.section	.nv.shared.matmul_kernel,"aw",@nobits
	.sectionflags	@""
	.align	16
